// auto-generated by cutlass_sweep.gemm — config: {"arch": "sm_100", "cluster_m": 1, "cluster_n": 1, "dtype": "fp16", "dtype_b": "fp16", "layout": "nt", "stages": 0, "tile_k": 64, "tile_m": 64, "tile_n": 64}
#include "cutlass/cutlass.h"
#include "cutlass/gemm/collective/collective_builder.hpp"
#include "cutlass/gemm/device/gemm_universal_adapter.h"
#include "cutlass/gemm/kernel/gemm_universal.hpp"
#include "cutlass/epilogue/collective/collective_builder.hpp"

using ElemA = cutlass::half_t;
using ElemB = cutlass::half_t;
using ElemCD = cutlass::half_t;
using Acc  = float;
using TileShape    = cute::Shape<cute::_64, cute::_64, cute::_64>;
using ClusterShape = cute::Shape<cute::_1, cute::_1, cute::_1>;

using CollectiveEpilogue = typename cutlass::epilogue::collective::CollectiveBuilder<
    cutlass::arch::Sm100, cutlass::arch::OpClassTensorOp,
    TileShape, ClusterShape,
    cutlass::epilogue::collective::EpilogueTileAuto,
    Acc, Acc,
    ElemCD, cutlass::layout::RowMajor, 128 / cutlass::sizeof_bits<ElemCD>::value,
    ElemCD, cutlass::layout::RowMajor, 128 / cutlass::sizeof_bits<ElemCD>::value,
    cutlass::epilogue::collective::EpilogueScheduleAuto
  >::CollectiveOp;

using CollectiveMainloop = typename cutlass::gemm::collective::CollectiveBuilder<
    cutlass::arch::Sm100, cutlass::arch::OpClassTensorOp,
    ElemA, cutlass::layout::RowMajor, 128 / cutlass::sizeof_bits<ElemA>::value,
    ElemB, cutlass::layout::ColumnMajor, 128 / cutlass::sizeof_bits<ElemB>::value,
    Acc,
    TileShape, ClusterShape,
    cutlass::gemm::collective::StageCountAutoCarveout<static_cast<int>(sizeof(typename CollectiveEpilogue::SharedStorage))>,
    cutlass::gemm::collective::KernelScheduleAuto
  >::CollectiveOp;

using GemmKernel = cutlass::gemm::kernel::GemmUniversal<
    cute::Shape<int,int,int,int>,
    CollectiveMainloop,
    CollectiveEpilogue
>;
using Gemm = cutlass::gemm::device::GemmUniversalAdapter<GemmKernel>;

// Force the device kernel symbol into the cubin without needing a host main.
auto* _anchor = &cutlass::device_kernel<GemmKernel>;


// ===== COMPILED SASS (sm_100a) =====

	.target	sm_100a

	.elftype	@"ET_EXEC"


//--------------------- .note.nv.tkinfo           --------------------------
	.section	.note.nv.tkinfo,"",@"SHT_NOTE"
	.sectionflags	@"SHF_NOTE_NV_TKINFO"
	.tkinfo
        /*0018*/ 	.word	0x00000002
        /*0030*/ 	.string	""
        /*0030*/ 	.string	"ptxas"
        /*0030*/ 	.string	"Cuda compilation tools, release 13.0, V13.0.88"
        /*0030*/ 	.string	"Build cuda_13.0.r13.0/compiler.36424714_0"
        /*0030*/ 	.string	"-arch sm_100a -m 64 "



//--------------------- .note.nv.cuinfo           --------------------------
	.section	.note.nv.cuinfo,"",@"SHT_NOTE"
	.sectionflags	@"SHF_NOTE_NV_CUINFO"
        /*0018*/ 	.short	0x0002
        /*001a*/ 	.short	0x0064
        /*001c*/ 	.short	0x0082
	.zero		2


//--------------------- .nv.info                  --------------------------
	.section	.nv.info,"",@"SHT_CUDA_INFO"
	.align	4


	//----- nvinfo : EIATTR_REGCOUNT
	.align		4
        /*0000*/ 	.byte	0x04, 0x2f
        /*0002*/ 	.short	(.L_19 - .L_18)
	.align		4
.L_18:
        /*0004*/ 	.word	index@(_ZN7cutlass13device_kernelINS_4gemm6kernel13GemmUniversalIN4cute5tupleIJiiiiEEENS1_10collective13CollectiveMmaINS1_35MainloopSm100TmaUmmaWarpSpecializedILi13ELi2ELi4ENS5_IJNS4_1CILi1EEESB_SB_EEEEENS5_IJNSA_ILi64EEESE_SE_EEENS_6half_tENS5_IJlSB_lEEESG_SH_NS4_8TiledMMAINS4_8MMA_AtomIJNS4_20SM100_MMA_F16BF16_SSISG_SG_fLi64ELi64ELNS4_4UMMA5MajorE0ELSM_0ELNSL_7ScaleInE0ELSN_0EEEEEENS4_6LayoutISC_NS5_IJNSA_ILi0EEESR_SR_EEEEENS5_IJNS4_10UnderscoreESU_SU_EEEEENS4_13SM90_TMA_LOADENS4_14ComposedLayoutINS4_7SwizzleILi3ELi4ELi3EEENS4_18smem_ptr_flag_bitsILi16EEENSQ_INS5_IJNSA_ILi8EEESE_EEENS5_IJSE_SB_EEEEEEEvNS4_8identityESX_S17_vS18_EENS_8epilogue10collective18CollectiveEpilogueINS1A_23Sm100TmaWarpSpecializedILi3ELi2ELi16ELb1ELb0EEEJSF_NS5_IJNSQ_ISE_SB_EENSQ_INSA_ILi32EEESB_EEEEESG_SH_SG_SH_NS1A_6fusion15FusionCallbacksIS1E_NS1J_17LinearCombinationISG_fSG_fLNS_15FloatRoundStyleE2EEESF_S1I_JEEENS4_5SM1004TMEM4LOAD26SM100_TMEM_LOAD_16dp256b4xESX_NSY_INSZ_ILi2ELi4ELi3EEES12_NSQ_INS5_IJS13_S1G_EEENS5_IJS1G_SB_EEEEEEENS4_17SM75_U32x4_LDSM_NENS4_14SM90_TMA_STOREES1X_NS4_17SM90_U32x4_STSM_NENS4_39AutoVectorizingCopyWithAssumedAlignmentILi128EEEEEEvvEEEEvNT_6ParamsE)
        /*0008*/ 	.word	0x0000004f


	//----- nvinfo : EIATTR_FRAME_SIZE
	.align		4
.L_19:
        /*000c*/ 	.byte	0x04, 0x11
        /*000e*/ 	.short	(.L_21 - .L_20)
	.align		4
.L_20:
        /*0010*/ 	.word	index@($__internal_2_$__cuda_sm10x_tcgen05_guardrail_trap_unallocated_columns_being_dealloced)
        /*0014*/ 	.word	0x00000000


	//----- nvinfo : EIATTR_FRAME_SIZE
	.align		4
.L_21:
        /*0018*/ 	.byte	0x04, 0x11
        /*001a*/ 	.short	(.L_23 - .L_22)
	.align		4
.L_22:
        /*001c*/ 	.word	index@($__internal_1_$__cuda_sm10x_tcgen05_guardrail_trap_phase_invalid_during_alloc)
        /*0020*/ 	.word	0x00000000


	//----- nvinfo : EIATTR_FRAME_SIZE
	.align		4
.L_23:
        /*0024*/ 	.byte	0x04, 0x11
        /*0026*/ 	.short	(.L_25 - .L_24)
	.align		4
.L_24:
        /*0028*/ 	.word	index@($__internal_0_$__cuda_sm10x_tcgen05_guardrail_trap_col_being_dealloced_not_returned_by_alloc)
        /*002c*/ 	.word	0x00000000


	//----- nvinfo : EIATTR_FRAME_SIZE
	.align		4
.L_25:
        /*0030*/ 	.byte	0x04, 0x11
        /*0032*/ 	.short	(.L_27 - .L_26)
	.align		4
.L_26:
        /*0034*/ 	.word	index@(_ZN7cutlass13device_kernelINS_4gemm6kernel13GemmUniversalIN4cute5tupleIJiiiiEEENS1_10collective13CollectiveMmaINS1_35MainloopSm100TmaUmmaWarpSpecializedILi13ELi2ELi4ENS5_IJNS4_1CILi1EEESB_SB_EEEEENS5_IJNSA_ILi64EEESE_SE_EEENS_6half_tENS5_IJlSB_lEEESG_SH_NS4_8TiledMMAINS4_8MMA_AtomIJNS4_20SM100_MMA_F16BF16_SSISG_SG_fLi64ELi64ELNS4_4UMMA5MajorE0ELSM_0ELNSL_7ScaleInE0ELSN_0EEEEEENS4_6LayoutISC_NS5_IJNSA_ILi0EEESR_SR_EEEEENS5_IJNS4_10UnderscoreESU_SU_EEEEENS4_13SM90_TMA_LOADENS4_14ComposedLayoutINS4_7SwizzleILi3ELi4ELi3EEENS4_18smem_ptr_flag_bitsILi16EEENSQ_INS5_IJNSA_ILi8EEESE_EEENS5_IJSE_SB_EEEEEEEvNS4_8identityESX_S17_vS18_EENS_8epilogue10collective18CollectiveEpilogueINS1A_23Sm100TmaWarpSpecializedILi3ELi2ELi16ELb1ELb0EEEJSF_NS5_IJNSQ_ISE_SB_EENSQ_INSA_ILi32EEESB_EEEEESG_SH_SG_SH_NS1A_6fusion15FusionCallbacksIS1E_NS1J_17LinearCombinationISG_fSG_fLNS_15FloatRoundStyleE2EEESF_S1I_JEEENS4_5SM1004TMEM4LOAD26SM100_TMEM_LOAD_16dp256b4xESX_NSY_INSZ_ILi2ELi4ELi3EEES12_NSQ_INS5_IJS13_S1G_EEENS5_IJS1G_SB_EEEEEEENS4_17SM75_U32x4_LDSM_NENS4_14SM90_TMA_STOREES1X_NS4_17SM90_U32x4_STSM_NENS4_39AutoVectorizingCopyWithAssumedAlignmentILi128EEEEEEvvEEEEvNT_6ParamsE)
        /*0038*/ 	.word	0x00000000


	//----- nvinfo : EIATTR_MIN_STACK_SIZE
	.align		4
.L_27:
        /*003c*/ 	.byte	0x04, 0x12
        /*003e*/ 	.short	(.L_29 - .L_28)
	.align		4
.L_28:
        /*0040*/ 	.word	index@(_ZN7cutlass13device_kernelINS_4gemm6kernel13GemmUniversalIN4cute5tupleIJiiiiEEENS1_10collective13CollectiveMmaINS1_35MainloopSm100TmaUmmaWarpSpecializedILi13ELi2ELi4ENS5_IJNS4_1CILi1EEESB_SB_EEEEENS5_IJNSA_ILi64EEESE_SE_EEENS_6half_tENS5_IJlSB_lEEESG_SH_NS4_8TiledMMAINS4_8MMA_AtomIJNS4_20SM100_MMA_F16BF16_SSISG_SG_fLi64ELi64ELNS4_4UMMA5MajorE0ELSM_0ELNSL_7ScaleInE0ELSN_0EEEEEENS4_6LayoutISC_NS5_IJNSA_ILi0EEESR_SR_EEEEENS5_IJNS4_10UnderscoreESU_SU_EEEEENS4_13SM90_TMA_LOADENS4_14ComposedLayoutINS4_7SwizzleILi3ELi4ELi3EEENS4_18smem_ptr_flag_bitsILi16EEENSQ_INS5_IJNSA_ILi8EEESE_EEENS5_IJSE_SB_EEEEEEEvNS4_8identityESX_S17_vS18_EENS_8epilogue10collective18CollectiveEpilogueINS1A_23Sm100TmaWarpSpecializedILi3ELi2ELi16ELb1ELb0EEEJSF_NS5_IJNSQ_ISE_SB_EENSQ_INSA_ILi32EEESB_EEEEESG_SH_SG_SH_NS1A_6fusion15FusionCallbacksIS1E_NS1J_17LinearCombinationISG_fSG_fLNS_15FloatRoundStyleE2EEESF_S1I_JEEENS4_5SM1004TMEM4LOAD26SM100_TMEM_LOAD_16dp256b4xESX_NSY_INSZ_ILi2ELi4ELi3EEES12_NSQ_INS5_IJS13_S1G_EEENS5_IJS1G_SB_EEEEEEENS4_17SM75_U32x4_LDSM_NENS4_14SM90_TMA_STOREES1X_NS4_17SM90_U32x4_STSM_NENS4_39AutoVectorizingCopyWithAssumedAlignmentILi128EEEEEEvvEEEEvNT_6ParamsE)
        /*0044*/ 	.word	0x00000000
.L_29:


//--------------------- .nv.compat                --------------------------
	.section	.nv.compat,"",@"SHT_CUDA_COMPAT_INFO"
	.align	4
        /*0000*/ 	.byte	0x02, 0x09, 0x01, 0x00, 0x02, 0x02, 0x02, 0x00, 0x02, 0x05, 0x05, 0x00, 0x03, 0x07, 0x01, 0x01
        /*0010*/ 	.byte	0x02, 0x03, 0x01, 0x00, 0x02, 0x06, 0x01, 0x00, 0x04, 0x0b, 0x08, 0x00, 0x09, 0x00, 0x00, 0x00
        /*0020*/ 	.byte	0x00, 0x00, 0x00, 0x00


//--------------------- .nv.info._ZN7cutlass13device_kernelINS_4gemm6kernel13GemmUniversalIN4cute5tupleIJiiiiEEENS1_10collective13CollectiveMmaINS1_35MainloopSm100TmaUmmaWarpSpecializedILi13ELi2ELi4ENS5_IJNS4_1CILi1EEESB_SB_EEEEENS5_IJNSA_ILi64EEESE_SE_EEENS_6half_tENS5_IJlSB_lEEESG_SH_NS4_8TiledMMAINS4_8MMA_AtomIJNS4_20SM100_MMA_F16BF16_SSISG_SG_fLi64ELi64ELNS4_4UMMA5MajorE0ELSM_0ELNSL_7ScaleInE0ELSN_0EEEEEENS4_6LayoutISC_NS5_IJNSA_ILi0EEESR_SR_EEEEENS5_IJNS4_10UnderscoreESU_SU_EEEEENS4_13SM90_TMA_LOADENS4_14ComposedLayoutINS4_7SwizzleILi3ELi4ELi3EEENS4_18smem_ptr_flag_bitsILi16EEENSQ_INS5_IJNSA_ILi8EEESE_EEENS5_IJSE_SB_EEEEEEEvNS4_8identityESX_S17_vS18_EENS_8epilogue10collective18CollectiveEpilogueINS1A_23Sm100TmaWarpSpecializedILi3ELi2ELi16ELb1ELb0EEEJSF_NS5_IJNSQ_ISE_SB_EENSQ_INSA_ILi32EEESB_EEEEESG_SH_SG_SH_NS1A_6fusion15FusionCallbacksIS1E_NS1J_17LinearCombinationISG_fSG_fLNS_15FloatRoundStyleE2EEESF_S1I_JEEENS4_5SM1004TMEM4LOAD26SM100_TMEM_LOAD_16dp256b4xESX_NSY_INSZ_ILi2ELi4ELi3EEES12_NSQ_INS5_IJS13_S1G_EEENS5_IJS1G_SB_EEEEEEENS4_17SM75_U32x4_LDSM_NENS4_14SM90_TMA_STOREES1X_NS4_17SM90_U32x4_STSM_NENS4_39AutoVectorizingCopyWithAssumedAlignmentILi128EEEEEEvvEEEEvNT_6ParamsE --------------------------
	.section	.nv.info._ZN7cutlass13device_kernelINS_4gemm6kernel13GemmUniversalIN4cute5tupleIJiiiiEEENS1_10collective13CollectiveMmaINS1_35MainloopSm100TmaUmmaWarpSpecializedILi13ELi2ELi4ENS5_IJNS4_1CILi1EEESB_SB_EEEEENS5_IJNSA_ILi64EEESE_SE_EEENS_6half_tENS5_IJlSB_lEEESG_SH_NS4_8TiledMMAINS4_8MMA_AtomIJNS4_20SM100_MMA_F16BF16_SSISG_SG_fLi64ELi64ELNS4_4UMMA5MajorE0ELSM_0ELNSL_7ScaleInE0ELSN_0EEEEEENS4_6LayoutISC_NS5_IJNSA_ILi0EEESR_SR_EEEEENS5_IJNS4_10UnderscoreESU_SU_EEEEENS4_13SM90_TMA_LOADENS4_14ComposedLayoutINS4_7SwizzleILi3ELi4ELi3EEENS4_18smem_ptr_flag_bitsILi16EEENSQ_INS5_IJNSA_ILi8EEESE_EEENS5_IJSE_SB_EEEEEEEvNS4_8identityESX_S17_vS18_EENS_8epilogue10collective18CollectiveEpilogueINS1A_23Sm100TmaWarpSpecializedILi3ELi2ELi16ELb1ELb0EEEJSF_NS5_IJNSQ_ISE_SB_EENSQ_INSA_ILi32EEESB_EEEEESG_SH_SG_SH_NS1A_6fusion15FusionCallbacksIS1E_NS1J_17LinearCombinationISG_fSG_fLNS_15FloatRoundStyleE2EEESF_S1I_JEEENS4_5SM1004TMEM4LOAD26SM100_TMEM_LOAD_16dp256b4xESX_NSY_INSZ_ILi2ELi4ELi3EEES12_NSQ_INS5_IJS13_S1G_EEENS5_IJS1G_SB_EEEEEEENS4_17SM75_U32x4_LDSM_NENS4_14SM90_TMA_STOREES1X_NS4_17SM90_U32x4_STSM_NENS4_39AutoVectorizingCopyWithAssumedAlignmentILi128EEEEEEvvEEEEvNT_6ParamsE,"",@"SHT_CUDA_INFO"
	.sectionflags	@""
	.align	4


	//----- nvinfo : EIATTR_CUDA_API_VERSION
	.align		4
        /*0000*/ 	.byte	0x04, 0x37
        /*0002*/ 	.short	(.L_31 - .L_30)
.L_30:
        /*0004*/ 	.word	0x00000082


	//----- nvinfo : EIATTR_KPARAM_INFO
	.align		4
.L_31:
        /*0008*/ 	.byte	0x04, 0x17
        /*000a*/ 	.short	(.L_33 - .L_32)
.L_32:
        /*000c*/ 	.word	0x00000000
        /*0010*/ 	.short	0x0000
        /*0012*/ 	.short	0x0000
        /*0014*/ 	.byte	0x00, 0xf0, 0x01, 0x20


	//----- nvinfo : EIATTR_AT_ENTRY_FRAGMENTS
	.align		4
.L_33:
        /*0018*/ 	.byte	0x04, 0x4f
        /*001a*/ 	.short	(.L_35 - .L_34)


	//   ....[0]....
.L_34:
        /*001c*/ 	.word	0x00000006


	//----- nvinfo : EIATTR_RESERVED_SMEM_USED
	.align		4
.L_35:
        /*0020*/ 	.byte	0x01, 0x41
	.zero		2


	//----- nvinfo : EIATTR_SPARSE_MMA_MASK
	.align		4
        /*0024*/ 	.byte	0x03, 0x50
        /*0026*/ 	.short	0x0000


	//----- nvinfo : EIATTR_TCGEN05_1CTA_USED
	.align		4
        /*0028*/ 	.byte	0x01, 0x51
	.zero		2


	//----- nvinfo : EIATTR_MAXREG_COUNT
	.align		4
        /*002c*/ 	.byte	0x03, 0x1b
        /*002e*/ 	.short	0x00ff


	//----- nvinfo : EIATTR_NUM_BARRIERS
	.align		4
        /*0030*/ 	.byte	0x02, 0x4c
        /*0032*/ 	.byte	0x07
	.zero		1


	//----- nvinfo : EIATTR_EXTERNS
	.align		4
        /*0034*/ 	.byte	0x04, 0x0f
        /*0036*/ 	.short	(.L_37 - .L_36)


	//   ....[0]....
	.align		4
.L_36:
        /*0038*/ 	.word	index@(__assertfail)


	//----- nvinfo : EIATTR_MERCURY_ISA_VERSION
	.align		4
.L_37:
        /*003c*/ 	.byte	0x03, 0x5f
        /*003e*/ 	.short	0x0101


	//----- nvinfo : EIATTR_INT_WARP_WIDE_INSTR_OFFSETS
	.align		4
        /*0040*/ 	.byte	0x04, 0x31
        /*0042*/ 	.short	(.L_39 - .L_38)


	//   ....[0]....
.L_38:
        /*0044*/ 	.word	0x00001ef0


	//   ....[1]....
        /*0048*/ 	.word	0x00003ea0


	//   ....[2]....
        /*004c*/ 	.word	0x00003ed0


	//   ....[3]....
        /*0050*/ 	.word	0x00003f20


	//   ....[4]....
        /*0054*/ 	.word	0x00004800


	//   ....[5]....
        /*0058*/ 	.word	0x00004820


	//   ....[6]....
        /*005c*/ 	.word	0x00004af0


	//   ....[7]....
        /*0060*/ 	.word	0x00004c20


	//----- nvinfo : EIATTR_COOP_GROUP_MASK_REGIDS
	.align		4
.L_39:
        /*0064*/ 	.byte	0x04, 0x29
        /*0066*/ 	.short	(.L_41 - .L_40)


	//   ....[0]....
.L_40:
        /*0068*/ 	.word	0xffffffff


	//   ....[1]....
        /*006c*/ 	.word	0xffffffff


	//   ....[2]....
        /*0070*/ 	.word	0xffffffff


	//   ....[3]....
        /*0074*/ 	.word	0xffffffff


	//   ....[4]....
        /*0078*/ 	.word	0xffffffff


	//   ....[5]....
        /*007c*/ 	.word	0xffffffff


	//   ....[6]....
        /*0080*/ 	.word	0xffffffff


	//   ....[7]....
        /*0084*/ 	.word	0xffffffff


	//   ....[8]....
        /*0088*/ 	.word	0xffffffff


	//   ....[9]....
        /*008c*/ 	.word	0xffffffff


	//   ....[10]....
        /*0090*/ 	.word	0xffffffff


	//   ....[11]....
        /*0094*/ 	.word	0xffffffff


	//   ....[12]....
        /*0098*/ 	.word	0xffffffff


	//----- nvinfo : EIATTR_COOP_GROUP_INSTR_OFFSETS
	.align		4
.L_41:
        /*009c*/ 	.byte	0x04, 0x28
        /*009e*/ 	.short	(.L_43 - .L_42)


	//   ....[0]....
.L_42:
        /*00a0*/ 	.word	0x00000090


	//   ....[1]....
        /*00a4*/ 	.word	0x000004d0


	//   ....[2]....
        /*00a8*/ 	.word	0x00000790


	//   ....[3]....
        /*00ac*/ 	.word	0x00000910


	//   ....[4]....
        /*00b0*/ 	.word	0x00000a10


	//   ....[5]....
        /*00b4*/ 	.word	0x00000b80


	//   ....[6]....
        /*00b8*/ 	.word	0x00000d20


	//   ....[7]....
        /*00bc*/ 	.word	0x00001dd0


	//   ....[8]....
        /*00c0*/ 	.word	0x000030c0


	//   ....[9]....
        /*00c4*/ 	.word	0x000032d0


	//   ....[10]....
        /*00c8*/ 	.word	0x00003300


	//   ....[11]....
        /*00cc*/ 	.word	0x00003d90


	//   ....[12]....
        /*00d0*/ 	.word	0x00003fc0


	//----- nvinfo : EIATTR_VRC_CTA_INIT_COUNT
	.align		4
.L_43:
        /*00d4*/ 	.byte	0x02, 0x4a
        /*00d6*/ 	.byte	0x80
	.zero		1


	//----- nvinfo : EIATTR_SYSCALL_OFFSETS
	.align		4
        /*00d8*/ 	.byte	0x04, 0x46
        /*00da*/ 	.short	(.L_45 - .L_44)


	//   ....[0]....
.L_44:
        /*00dc*/ 	.word	0x00005800


	//   ....[1]....
        /*00e0*/ 	.word	0x000058f0


	//   ....[2]....
        /*00e4*/ 	.word	0x000060d0


	//   ....[3]....
        /*00e8*/ 	.word	0x00006a10


	//----- nvinfo : EIATTR_MBARRIER_INSTR_OFFSETS
	.align		4
.L_45:
        /*00ec*/ 	.byte	0x04, 0x39
        /*00ee*/ 	.short	(.L_47 - .L_46)


	//   ....[0]....
.L_46:
        /*00f0*/ 	.word	0x000005d0
        /*00f4*/ 	.word	0x000000ff
        /*00f8*/ 	.word	0x00000000
        /*00fc*/ 	.short	0x0100
        /*00fe*/ 	.byte	0x05
	.zero		1


	//   ....[1]....
        /*0100*/ 	.word	0x000005e0
        /*0104*/ 	.word	0x000000ff
        /*0108*/ 	.word	0x00000068
        /*010c*/ 	.short	0x0100
        /*010e*/ 	.byte	0x05
	.zero		1


	//   ....[2]....
        /*0110*/ 	.word	0x000005f0
        /*0114*/ 	.word	0x000000ff
        /*0118*/ 	.word	0x00000008
        /*011c*/ 	.short	0x0100
        /*011e*/ 	.byte	0x05
	.zero		1


	//   ....[3]....
        /*0120*/ 	.word	0x00000600
        /*0124*/ 	.word	0x000000ff
        /*0128*/ 	.word	0x00000070
        /*012c*/ 	.short	0x0100
        /*012e*/ 	.byte	0x05
	.zero		1


	//   ....[4]....
        /*0130*/ 	.word	0x00000610
        /*0134*/ 	.word	0x000000ff
        /*0138*/ 	.word	0x00000010
        /*013c*/ 	.short	0x0100
        /*013e*/ 	.byte	0x05
	.zero		1


	//   ....[5]....
        /*0140*/ 	.word	0x00000620
        /*0144*/ 	.word	0x000000ff
        /*0148*/ 	.word	0x00000078
        /*014c*/ 	.short	0x0100
        /*014e*/ 	.byte	0x05
	.zero		1


	//   ....[6]....
        /*0150*/ 	.word	0x00000630
        /*0154*/ 	.word	0x000000ff
        /*0158*/ 	.word	0x00000018
        /*015c*/ 	.short	0x0100
        /*015e*/ 	.byte	0x05
	.zero		1


	//   ....[7]....
        /*0160*/ 	.word	0x00000640
        /*0164*/ 	.word	0x000000ff
        /*0168*/ 	.word	0x00000080
        /*016c*/ 	.short	0x0100
        /*016e*/ 	.byte	0x05
	.zero		1


	//   ....[8]....
        /*0170*/ 	.word	0x00000650
        /*0174*/ 	.word	0x000000ff
        /*0178*/ 	.word	0x00000020
        /*017c*/ 	.short	0x0100
        /*017e*/ 	.byte	0x05
	.zero		1


	//   ....[9]....
        /*0180*/ 	.word	0x00000660
        /*0184*/ 	.word	0x000000ff
        /*0188*/ 	.word	0x00000088
        /*018c*/ 	.short	0x0100
        /*018e*/ 	.byte	0x05
	.zero		1


	//   ....[10]....
        /*0190*/ 	.word	0x00000670
        /*0194*/ 	.word	0x000000ff
        /*0198*/ 	.word	0x00000028
        /*019c*/ 	.short	0x0100
        /*019e*/ 	.byte	0x05
	.zero		1


	//   ....[11]....
        /*01a0*/ 	.word	0x00000680
        /*01a4*/ 	.word	0x000000ff
        /*01a8*/ 	.word	0x00000090
        /*01ac*/ 	.short	0x0100
        /*01ae*/ 	.byte	0x05
	.zero		1


	//   ....[12]....
        /*01b0*/ 	.word	0x00000690
        /*01b4*/ 	.word	0x000000ff
        /*01b8*/ 	.word	0x00000030
        /*01bc*/ 	.short	0x0100
        /*01be*/ 	.byte	0x05
	.zero		1


	//   ....[13]....
        /*01c0*/ 	.word	0x000006a0
        /*01c4*/ 	.word	0x000000ff
        /*01c8*/ 	.word	0x00000098
        /*01cc*/ 	.short	0x0100
        /*01ce*/ 	.byte	0x05
	.zero		1


	//   ....[14]....
        /*01d0*/ 	.word	0x000006b0
        /*01d4*/ 	.word	0x000000ff
        /*01d8*/ 	.word	0x00000038
        /*01dc*/ 	.short	0x0100
        /*01de*/ 	.byte	0x05
	.zero		1


	//   ....[15]....
        /*01e0*/ 	.word	0x000006c0
        /*01e4*/ 	.word	0x000000ff
        /*01e8*/ 	.word	0x000000a0
        /*01ec*/ 	.short	0x0100
        /*01ee*/ 	.byte	0x05
	.zero		1


	//   ....[16]....
        /*01f0*/ 	.word	0x000006d0
        /*01f4*/ 	.word	0x000000ff
        /*01f8*/ 	.word	0x00000040
        /*01fc*/ 	.short	0x0100
        /*01fe*/ 	.byte	0x05
	.zero		1


	//   ....[17]....
        /*0200*/ 	.word	0x000006e0
        /*0204*/ 	.word	0x000000ff
        /*0208*/ 	.word	0x000000a8
        /*020c*/ 	.short	0x0100
        /*020e*/ 	.byte	0x05
	.zero		1


	//   ....[18]....
        /*0210*/ 	.word	0x000006f0
        /*0214*/ 	.word	0x000000ff
        /*0218*/ 	.word	0x00000048
        /*021c*/ 	.short	0x0100
        /*021e*/ 	.byte	0x05
	.zero		1


	//   ....[19]....
        /*0220*/ 	.word	0x00000700
        /*0224*/ 	.word	0x000000ff
        /*0228*/ 	.word	0x000000b0
        /*022c*/ 	.short	0x0100
        /*022e*/ 	.byte	0x05
	.zero		1


	//   ....[20]....
        /*0230*/ 	.word	0x00000710
        /*0234*/ 	.word	0x000000ff
        /*0238*/ 	.word	0x00000050
        /*023c*/ 	.short	0x0100
        /*023e*/ 	.byte	0x05
	.zero		1


	//   ....[21]....
        /*0240*/ 	.word	0x00000720
        /*0244*/ 	.word	0x000000ff
        /*0248*/ 	.word	0x000000b8
        /*024c*/ 	.short	0x0100
        /*024e*/ 	.byte	0x05
	.zero		1


	//   ....[22]....
        /*0250*/ 	.word	0x00000730
        /*0254*/ 	.word	0x000000ff
        /*0258*/ 	.word	0x00000058
        /*025c*/ 	.short	0x0100
        /*025e*/ 	.byte	0x05
	.zero		1


	//   ....[23]....
        /*0260*/ 	.word	0x00000740
        /*0264*/ 	.word	0x000000ff
        /*0268*/ 	.word	0x000000c0
        /*026c*/ 	.short	0x0100
        /*026e*/ 	.byte	0x05
	.zero		1


	//   ....[24]....
        /*0270*/ 	.word	0x00000750
        /*0274*/ 	.word	0x000000ff
        /*0278*/ 	.word	0x00000060
        /*027c*/ 	.short	0x0100
        /*027e*/ 	.byte	0x05
	.zero		1


	//   ....[25]....
        /*0280*/ 	.word	0x00000760
        /*0284*/ 	.word	0x000000ff
        /*0288*/ 	.word	0x000000c8
        /*028c*/ 	.short	0x0100
        /*028e*/ 	.byte	0x05
	.zero		1


	//   ....[26]....
        /*0290*/ 	.word	0x000008a0
        /*0294*/ 	.word	0x000000ff
        /*0298*/ 	.word	0x000000d0
        /*029c*/ 	.short	0x0100
        /*029e*/ 	.byte	0x07
	.zero		1


	//   ....[27]....
        /*02a0*/ 	.word	0x000008b0
        /*02a4*/ 	.word	0x000000ff
        /*02a8*/ 	.word	0x000000e8
        /*02ac*/ 	.short	0x0100
        /*02ae*/ 	.byte	0x07
	.zero		1


	//   ....[28]....
        /*02b0*/ 	.word	0x000008c0
        /*02b4*/ 	.word	0x000000ff
        /*02b8*/ 	.word	0x000000d8
        /*02bc*/ 	.short	0x0100
        /*02be*/ 	.byte	0x07
	.zero		1


	//   ....[29]....
        /*02c0*/ 	.word	0x000008d0
        /*02c4*/ 	.word	0x000000ff
        /*02c8*/ 	.word	0x000000f0
        /*02cc*/ 	.short	0x0100
        /*02ce*/ 	.byte	0x07
	.zero		1


	//   ....[30]....
        /*02d0*/ 	.word	0x000008e0
        /*02d4*/ 	.word	0x000000ff
        /*02d8*/ 	.word	0x000000e0
        /*02dc*/ 	.short	0x0100
        /*02de*/ 	.byte	0x07
	.zero		1


	//   ....[31]....
        /*02e0*/ 	.word	0x000008f0
        /*02e4*/ 	.word	0x000000ff
        /*02e8*/ 	.word	0x000000f8
        /*02ec*/ 	.short	0x0100
        /*02ee*/ 	.byte	0x07
	.zero		1


	//   ....[32]....
        /*02f0*/ 	.word	0x000009e0
        /*02f4*/ 	.word	0x000000ff
        /*02f8*/ 	.word	0x00000100
        /*02fc*/ 	.short	0x0100
        /*02fe*/ 	.byte	0x05
	.zero		1


	//   ....[33]....
        /*0300*/ 	.word	0x000009f0
        /*0304*/ 	.word	0x000000ff
        /*0308*/ 	.word	0x00000108
        /*030c*/ 	.short	0x0100
        /*030e*/ 	.byte	0x05
	.zero		1


	//   ....[34]....
        /*0310*/ 	.word	0x00000b30
        /*0314*/ 	.word	0x000000ff
        /*0318*/ 	.word	0x00000110
        /*031c*/ 	.short	0x0100
        /*031e*/ 	.byte	0x05
	.zero		1


	//   ....[35]....
        /*0320*/ 	.word	0x00000b40
        /*0324*/ 	.word	0x000000ff
        /*0328*/ 	.word	0x00000120
        /*032c*/ 	.short	0x0100
        /*032e*/ 	.byte	0x05
	.zero		1


	//   ....[36]....
        /*0330*/ 	.word	0x00000b50
        /*0334*/ 	.word	0x000000ff
        /*0338*/ 	.word	0x00000118
        /*033c*/ 	.short	0x0100
        /*033e*/ 	.byte	0x05
	.zero		1


	//   ....[37]....
        /*0340*/ 	.word	0x00000b60
        /*0344*/ 	.word	0x000000ff
        /*0348*/ 	.word	0x00000128
        /*034c*/ 	.short	0x0100
        /*034e*/ 	.byte	0x05
	.zero		1


	//   ....[38]....
        /*0350*/ 	.word	0x00000c90
        /*0354*/ 	.word	0x000000ff
        /*0358*/ 	.word	0x00000130
        /*035c*/ 	.short	0x0100
        /*035e*/ 	.byte	0x07
	.zero		1


	//   ....[39]....
        /*0360*/ 	.word	0x00000ca0
        /*0364*/ 	.word	0x000000ff
        /*0368*/ 	.word	0x00000150
        /*036c*/ 	.short	0x0100
        /*036e*/ 	.byte	0x07
	.zero		1


	//   ....[40]....
        /*0370*/ 	.word	0x00000cb0
        /*0374*/ 	.word	0x000000ff
        /*0378*/ 	.word	0x00000138
        /*037c*/ 	.short	0x0100
        /*037e*/ 	.byte	0x07
	.zero		1


	//   ....[41]....
        /*0380*/ 	.word	0x00000cc0
        /*0384*/ 	.word	0x000000ff
        /*0388*/ 	.word	0x00000158
        /*038c*/ 	.short	0x0100
        /*038e*/ 	.byte	0x07
	.zero		1


	//   ....[42]....
        /*0390*/ 	.word	0x00000cd0
        /*0394*/ 	.word	0x000000ff
        /*0398*/ 	.word	0x00000140
        /*039c*/ 	.short	0x0100
        /*039e*/ 	.byte	0x07
	.zero		1


	//   ....[43]....
        /*03a0*/ 	.word	0x00000ce0
        /*03a4*/ 	.word	0x000000ff
        /*03a8*/ 	.word	0x00000160
        /*03ac*/ 	.short	0x0100
        /*03ae*/ 	.byte	0x07
	.zero		1


	//   ....[44]....
        /*03b0*/ 	.word	0x00000cf0
        /*03b4*/ 	.word	0x000000ff
        /*03b8*/ 	.word	0x00000148
        /*03bc*/ 	.short	0x0100
        /*03be*/ 	.byte	0x07
	.zero		1


	//   ....[45]....
        /*03c0*/ 	.word	0x00000d00
        /*03c4*/ 	.word	0x000000ff
        /*03c8*/ 	.word	0x00000168
        /*03cc*/ 	.short	0x0100
        /*03ce*/ 	.byte	0x07
	.zero		1


	//   ....[46]....
        /*03d0*/ 	.word	0x00000df0
        /*03d4*/ 	.word	0x000000ff
        /*03d8*/ 	.word	0x00000170
        /*03dc*/ 	.short	0x0100
        /*03de*/ 	.byte	0x05
	.zero		1


	//   ....[47]....
        /*03e0*/ 	.word	0x00000e00
        /*03e4*/ 	.word	0x000000ff
        /*03e8*/ 	.word	0x00000180
        /*03ec*/ 	.short	0x0100
        /*03ee*/ 	.byte	0x05
	.zero		1


	//   ....[48]....
        /*03f0*/ 	.word	0x00000e10
        /*03f4*/ 	.word	0x000000ff
        /*03f8*/ 	.word	0x00000178
        /*03fc*/ 	.short	0x0100
        /*03fe*/ 	.byte	0x05
	.zero		1


	//   ....[49]....
        /*0400*/ 	.word	0x00000e20
        /*0404*/ 	.word	0x000000ff
        /*0408*/ 	.word	0x00000188
        /*040c*/ 	.short	0x0100
        /*040e*/ 	.byte	0x05
	.zero		1


	//   ....[50]....
        /*0410*/ 	.word	0x000016f0
        /*0414*/ 	.word	0x00000002
        /*0418*/ 	.word	0x00000180
        /*041c*/ 	.short	0x010a
        /*041e*/ 	.byte	0xff
	.zero		1


	//   ....[51]....
        /*0420*/ 	.word	0x00001720
        /*0424*/ 	.word	0x00000002
        /*0428*/ 	.word	0x00000170
        /*042c*/ 	.short	0x0101
        /*042e*/ 	.byte	0xff
	.zero		1


	//   ....[52]....
        /*0430*/ 	.word	0x000017f0
        /*0434*/ 	.word	0x000000ff
        /*0438*/ 	.word	0x00000068
        /*043c*/ 	.short	0x010a
        /*043e*/ 	.byte	0x08
	.zero		1


	//   ....[53]....
        /*0440*/ 	.word	0x00001890
        /*0444*/ 	.word	0x000000ff
        /*0448*/ 	.word	0x00000068
        /*044c*/ 	.short	0x010a
        /*044e*/ 	.byte	0x21
	.zero		1


	//   ....[54]....
        /*0450*/ 	.word	0x000019f0
        /*0454*/ 	.word	0x000000ff
        /*0458*/ 	.word	0x00000068
        /*045c*/ 	.short	0x010a
        /*045e*/ 	.byte	0x08
	.zero		1


	//   ....[55]....
        /*0460*/ 	.word	0x00001ae0
        /*0464*/ 	.word	0x000000ff
        /*0468*/ 	.word	0x00000108
        /*046c*/ 	.short	0x0101
        /*046e*/ 	.byte	0x04
	.zero		1


	//   ....[56]....
        /*0470*/ 	.word	0x00001b00
        /*0474*/ 	.word	0x000000ff
        /*0478*/ 	.word	0x00000068
        /*047c*/ 	.short	0x010a
        /*047e*/ 	.byte	0x08
	.zero		1


	//   ....[57]....
        /*0480*/ 	.word	0x00001b80
        /*0484*/ 	.word	0x000000ff
        /*0488*/ 	.word	0x00000068
        /*048c*/ 	.short	0x010a
        /*048e*/ 	.byte	0x11
	.zero		1


	//   ....[58]....
        /*0490*/ 	.word	0x00001ce0
        /*0494*/ 	.word	0x000000ff
        /*0498*/ 	.word	0x00000068
        /*049c*/ 	.short	0x010a
        /*049e*/ 	.byte	0x08
	.zero		1


	//   ....[59]....
        /*04a0*/ 	.word	0x00001e00
        /*04a4*/ 	.word	0x00000002
        /*04a8*/ 	.word	0x00000110
        /*04ac*/ 	.short	0x010a
        /*04ae*/ 	.byte	0xff
	.zero		1


	//   ....[60]....
        /*04b0*/ 	.word	0x00001ec0
        /*04b4*/ 	.word	0x00000002
        /*04b8*/ 	.word	0x00000000
        /*04bc*/ 	.short	0x0101
        /*04be*/ 	.byte	0xff
	.zero		1


	//   ....[61]....
        /*04c0*/ 	.word	0x00002420
        /*04c4*/ 	.word	0x000000ff
        /*04c8*/ 	.word	0x00000000
        /*04cc*/ 	.short	0x010a
        /*04ce*/ 	.byte	0x05
	.zero		1


	//   ....[62]....
        /*04d0*/ 	.word	0x000024b0
        /*04d4*/ 	.word	0x000000ff
        /*04d8*/ 	.word	0x00000000
        /*04dc*/ 	.short	0x010a
        /*04de*/ 	.byte	0x05
	.zero		1


	//   ....[63]....
        /*04e0*/ 	.word	0x00002540
        /*04e4*/ 	.word	0x000000ff
        /*04e8*/ 	.word	0x00000000
        /*04ec*/ 	.short	0x010a
        /*04ee*/ 	.byte	0x05
	.zero		1


	//   ....[64]....
        /*04f0*/ 	.word	0x000025d0
        /*04f4*/ 	.word	0x000000ff
        /*04f8*/ 	.word	0x00000000
        /*04fc*/ 	.short	0x010a
        /*04fe*/ 	.byte	0x05
	.zero		1


	//   ....[65]....
        /*0500*/ 	.word	0x00002660
        /*0504*/ 	.word	0x000000ff
        /*0508*/ 	.word	0x00000000
        /*050c*/ 	.short	0x010a
        /*050e*/ 	.byte	0x05
	.zero		1


	//   ....[66]....
        /*0510*/ 	.word	0x000026f0
        /*0514*/ 	.word	0x000000ff
        /*0518*/ 	.word	0x00000000
        /*051c*/ 	.short	0x010a
        /*051e*/ 	.byte	0x05
	.zero		1


	//   ....[67]....
        /*0520*/ 	.word	0x00002780
        /*0524*/ 	.word	0x000000ff
        /*0528*/ 	.word	0x00000000
        /*052c*/ 	.short	0x010a
        /*052e*/ 	.byte	0x05
	.zero		1


	//   ....[68]....
        /*0530*/ 	.word	0x00002810
        /*0534*/ 	.word	0x000000ff
        /*0538*/ 	.word	0x00000000
        /*053c*/ 	.short	0x010a
        /*053e*/ 	.byte	0x05
	.zero		1


	//   ....[69]....
        /*0540*/ 	.word	0x000028a0
        /*0544*/ 	.word	0x000000ff
        /*0548*/ 	.word	0x00000000
        /*054c*/ 	.short	0x010a
        /*054e*/ 	.byte	0x05
	.zero		1


	//   ....[70]....
        /*0550*/ 	.word	0x00002930
        /*0554*/ 	.word	0x000000ff
        /*0558*/ 	.word	0x00000000
        /*055c*/ 	.short	0x010a
        /*055e*/ 	.byte	0x05
	.zero		1


	//   ....[71]....
        /*0560*/ 	.word	0x000029c0
        /*0564*/ 	.word	0x000000ff
        /*0568*/ 	.word	0x00000000
        /*056c*/ 	.short	0x010a
        /*056e*/ 	.byte	0x05
	.zero		1


	//   ....[72]....
        /*0570*/ 	.word	0x00002a50
        /*0574*/ 	.word	0x000000ff
        /*0578*/ 	.word	0x00000000
        /*057c*/ 	.short	0x010a
        /*057e*/ 	.byte	0x05
	.zero		1


	//   ....[73]....
        /*0580*/ 	.word	0x00002af0
        /*0584*/ 	.word	0x00000000
        /*0588*/ 	.word	0x00000000
        /*058c*/ 	.short	0x010a
        /*058e*/ 	.byte	0xff
	.zero		1


	//   ....[74]....
        /*0590*/ 	.word	0x00002c10
        /*0594*/ 	.word	0x00000000
        /*0598*/ 	.word	0x00000170
        /*059c*/ 	.short	0x010a
        /*059e*/ 	.byte	0xff
	.zero		1


	//   ....[75]....
        /*05a0*/ 	.word	0x00002c80
        /*05a4*/ 	.word	0x00000000
        /*05a8*/ 	.word	0x00000000
        /*05ac*/ 	.short	0x0101
        /*05ae*/ 	.byte	0xff
	.zero		1


	//   ....[76]....
        /*05b0*/ 	.word	0x00002ca0
        /*05b4*/ 	.word	0x000000ff
        /*05b8*/ 	.word	0x00000120
        /*05bc*/ 	.short	0x010a
        /*05be*/ 	.byte	0x05
	.zero		1


	//   ....[77]....
        /*05c0*/ 	.word	0x00002dc0
        /*05c4*/ 	.word	0x00000000
        /*05c8*/ 	.word	0x00000110
        /*05cc*/ 	.short	0x010a
        /*05ce*/ 	.byte	0xff
	.zero		1


	//   ....[78]....
        /*05d0*/ 	.word	0x00002ec0
        /*05d4*/ 	.word	0x00000000
        /*05d8*/ 	.word	0x00000000
        /*05dc*/ 	.short	0x0101
        /*05de*/ 	.byte	0xff
	.zero		1


	//   ....[79]....
        /*05e0*/ 	.word	0x00002f50
        /*05e4*/ 	.word	0x000000ff
        /*05e8*/ 	.word	0x00000120
        /*05ec*/ 	.short	0x0106
        /*05ee*/ 	.byte	0x05
	.zero		1


	//   ....[80]....
        /*05f0*/ 	.word	0x00002f70
        /*05f4*/ 	.word	0x000000ff
        /*05f8*/ 	.word	0x00000120
        /*05fc*/ 	.short	0x010a
        /*05fe*/ 	.byte	0x05
	.zero		1


	//   ....[81]....
        /*0600*/ 	.word	0x00003000
        /*0604*/ 	.word	0x000000ff
        /*0608*/ 	.word	0x00000120
        /*060c*/ 	.short	0x0106
        /*060e*/ 	.byte	0x04
	.zero		1


	//   ....[82]....
        /*0610*/ 	.word	0x00003040
        /*0614*/ 	.word	0x00000000
        /*0618*/ 	.word	0x00000120
        /*061c*/ 	.short	0x010a
        /*061e*/ 	.byte	0xff
	.zero		1


	//   ....[83]....
        /*0620*/ 	.word	0x00003580
        /*0624*/ 	.word	0x00000000
        /*0628*/ 	.word	0x00000110
        /*062c*/ 	.short	0x010a
        /*062e*/ 	.byte	0xff
	.zero		1


	//   ....[84]....
        /*0630*/ 	.word	0x00003680
        /*0634*/ 	.word	0x00000003
        /*0638*/ 	.word	0x00000000
        /*063c*/ 	.short	0x0101
        /*063e*/ 	.byte	0xff
	.zero		1


	//   ....[85]....
        /*0640*/ 	.word	0x00003690
        /*0644*/ 	.word	0x000000ff
        /*0648*/ 	.word	0x00000000
        /*064c*/ 	.short	0x010a
        /*064e*/ 	.byte	0x06
	.zero		1


	//   ....[86]....
        /*0650*/ 	.word	0x00003710
        /*0654*/ 	.word	0x000000ff
        /*0658*/ 	.word	0x00000150
        /*065c*/ 	.short	0x010a
        /*065e*/ 	.byte	0x07
	.zero		1


	//   ....[87]....
        /*0660*/ 	.word	0x000037f0
        /*0664*/ 	.word	0x000000ff
        /*0668*/ 	.word	0x00000000
        /*066c*/ 	.short	0x010a
        /*066e*/ 	.byte	0x06
	.zero		1


	//   ....[88]....
        /*0670*/ 	.word	0x00003920
        /*0674*/ 	.word	0x000000ff
        /*0678*/ 	.word	0x00000000
        /*067c*/ 	.short	0x010a
        /*067e*/ 	.byte	0x1a
	.zero		1


	//   ....[89]....
        /*0680*/ 	.word	0x00003bc0
        /*0684*/ 	.word	0x000000ff
        /*0688*/ 	.word	0x00000000
        /*068c*/ 	.short	0x010a
        /*068e*/ 	.byte	0x06
	.zero		1


	//   ....[90]....
        /*0690*/ 	.word	0x00003c50
        /*0694*/ 	.word	0x000000ff
        /*0698*/ 	.word	0x00000000
        /*069c*/ 	.short	0x010a
        /*069e*/ 	.byte	0x06
	.zero		1


	//   ....[91]....
        /*06a0*/ 	.word	0x00003ce0
        /*06a4*/ 	.word	0x000000ff
        /*06a8*/ 	.word	0x00000000
        /*06ac*/ 	.short	0x010a
        /*06ae*/ 	.byte	0x06
	.zero		1


	//   ....[92]....
        /*06b0*/ 	.word	0x00003d70
        /*06b4*/ 	.word	0x000000ff
        /*06b8*/ 	.word	0x00000000
        /*06bc*/ 	.short	0x010a
        /*06be*/ 	.byte	0x07
	.zero		1


	//   ....[93]....
        /*06c0*/ 	.word	0x000041a0
        /*06c4*/ 	.word	0x00000000
        /*06c8*/ 	.word	0x00000110
        /*06cc*/ 	.short	0x010a
        /*06ce*/ 	.byte	0xff
	.zero		1


	//   ....[94]....
        /*06d0*/ 	.word	0x00004260
        /*06d4*/ 	.word	0x00000000
        /*06d8*/ 	.word	0x00000000
        /*06dc*/ 	.short	0x0101
        /*06de*/ 	.byte	0xff
	.zero		1


	//   ....[95]....
        /*06e0*/ 	.word	0x00004580
        /*06e4*/ 	.word	0x000000ff
        /*06e8*/ 	.word	0x00000108
        /*06ec*/ 	.short	0x010a
        /*06ee*/ 	.byte	0x07
	.zero		1


	//   ....[96]....
        /*06f0*/ 	.word	0x000047a0
        /*06f4*/ 	.word	0x000000ff
        /*06f8*/ 	.word	0x000000e8
        /*06fc*/ 	.short	0x010a
        /*06fe*/ 	.byte	0x0f
	.zero		1


	//   ....[97]....
        /*0700*/ 	.word	0x000049a0
        /*0704*/ 	.word	0x000000ff
        /*0708*/ 	.word	0x000000d0
        /*070c*/ 	.short	0x010b
        /*070e*/ 	.byte	0x0f
	.zero		1


	//   ....[98]....
        /*0710*/ 	.word	0x000049f0
        /*0714*/ 	.word	0x000000ff
        /*0718*/ 	.word	0x00000000
        /*071c*/ 	.short	0x0101
        /*071e*/ 	.byte	0x10
	.zero		1


	//   ....[99]....
        /*0720*/ 	.word	0x00004a30
        /*0724*/ 	.word	0x000000ff
        /*0728*/ 	.word	0x000000e8
        /*072c*/ 	.short	0x010a
        /*072e*/ 	.byte	0x0d
	.zero		1


	//   ....[100]....
        /*0730*/ 	.word	0x00004c70
        /*0734*/ 	.word	0x000000ff
        /*0738*/ 	.word	0x000000d0
        /*073c*/ 	.short	0x010b
        /*073e*/ 	.byte	0x0d
	.zero		1


	//   ....[101]....
        /*0740*/ 	.word	0x00004ce0
        /*0744*/ 	.word	0x000000ff
        /*0748*/ 	.word	0x00000000
        /*074c*/ 	.short	0x0101
        /*074e*/ 	.byte	0x0f
	.zero		1


	//   ....[102]....
        /*0750*/ 	.word	0x00004d30
        /*0754*/ 	.word	0x000000ff
        /*0758*/ 	.word	0x00000000
        /*075c*/ 	.short	0x010a
        /*075e*/ 	.byte	0x04
	.zero		1


	//   ....[103]....
        /*0760*/ 	.word	0x00004dc0
        /*0764*/ 	.word	0x000000ff
        /*0768*/ 	.word	0x00000000
        /*076c*/ 	.short	0x010a
        /*076e*/ 	.byte	0x04
	.zero		1


	//   ....[104]....
        /*0770*/ 	.word	0x00004e60
        /*0774*/ 	.word	0x00000000
        /*0778*/ 	.word	0x00000000
        /*077c*/ 	.short	0x010a
        /*077e*/ 	.byte	0xff
	.zero		1


	//   ....[105]....
        /*0780*/ 	.word	0x000051d0
        /*0784*/ 	.word	0x00000000
        /*0788*/ 	.word	0x00000110
        /*078c*/ 	.short	0x010a
        /*078e*/ 	.byte	0xff
	.zero		1


	//   ....[106]....
        /*0790*/ 	.word	0x000052e0
        /*0794*/ 	.word	0x00000000
        /*0798*/ 	.word	0x00000000
        /*079c*/ 	.short	0x0101
        /*079e*/ 	.byte	0xff
	.zero		1


	//   ....[107]....
        /*07a0*/ 	.word	0x00005cf0
        /*07a4*/ 	.word	0x00000002
        /*07a8*/ 	.word	0x000000d0
        /*07ac*/ 	.short	0x010a
        /*07ae*/ 	.byte	0xff
	.zero		1


	//   ....[108]....
        /*07b0*/ 	.word	0x00005d30
        /*07b4*/ 	.word	0x0000002c
        /*07b8*/ 	.word	0x00000130
        /*07bc*/ 	.short	0x010a
        /*07be*/ 	.byte	0xff
	.zero		1


	//   ....[109]....
        /*07c0*/ 	.word	0x00005e20
        /*07c4*/ 	.word	0x00000002
        /*07c8*/ 	.word	0x000000d0
        /*07cc*/ 	.short	0x010a
        /*07ce*/ 	.byte	0xff
	.zero		1


	//   ....[110]....
        /*07d0*/ 	.word	0x00005fb0
        /*07d4*/ 	.word	0x0000002c
        /*07d8*/ 	.word	0x00000130
        /*07dc*/ 	.short	0x010a
        /*07de*/ 	.byte	0xff
	.zero		1


	//   ....[111]....
        /*07e0*/ 	.word	0x00006770
        /*07e4*/ 	.word	0x00000000
        /*07e8*/ 	.word	0x00000000
        /*07ec*/ 	.short	0x0101
        /*07ee*/ 	.byte	0xff
	.zero		1


	//   ....[112]....
        /*07f0*/ 	.word	0x00006780
        /*07f4*/ 	.word	0x00000002
        /*07f8*/ 	.word	0x000000d0
        /*07fc*/ 	.short	0x010a
        /*07fe*/ 	.byte	0xff
	.zero		1


	//   ....[113]....
        /*0800*/ 	.word	0x00006840
        /*0804*/ 	.word	0x00000002
        /*0808*/ 	.word	0x000000d0
        /*080c*/ 	.short	0x010a
        /*080e*/ 	.byte	0xff
	.zero		1


	//   ....[114]....
        /*0810*/ 	.word	0x00006b70
        /*0814*/ 	.word	0x000000ff
        /*0818*/ 	.word	0x00000000
        /*081c*/ 	.short	0x0101
        /*081e*/ 	.byte	0x05
	.zero		1


	//   ....[115]....
        /*0820*/ 	.word	0x00007130
        /*0824*/ 	.word	0x00000000
        /*0828*/ 	.word	0x00000000
        /*082c*/ 	.short	0x0101
        /*082e*/ 	.byte	0xff
	.zero		1


	//   ....[116]....
        /*0830*/ 	.word	0x000073a0
        /*0834*/ 	.word	0x000000ff
        /*0838*/ 	.word	0x00000000
        /*083c*/ 	.short	0x0101
        /*083e*/ 	.byte	0x04
	.zero		1


	//   ....[117]....
        /*0840*/ 	.word	0x000073c0
        /*0844*/ 	.word	0x00000002
        /*0848*/ 	.word	0x00000180
        /*084c*/ 	.short	0x010a
        /*084e*/ 	.byte	0xff
	.zero		1


	//   ....[118]....
        /*0850*/ 	.word	0x00007420
        /*0854*/ 	.word	0x00000002
        /*0858*/ 	.word	0x00000068
        /*085c*/ 	.short	0x010a
        /*085e*/ 	.byte	0xff
	.zero		1


	//   ....[119]....
        /*0860*/ 	.word	0x00007480
        /*0864*/ 	.word	0x00000002
        /*0868*/ 	.word	0x00000068
        /*086c*/ 	.short	0x010a
        /*086e*/ 	.byte	0xff
	.zero		1


	//   ....[120]....
        /*0870*/ 	.word	0x000074d0
        /*0874*/ 	.word	0x00000002
        /*0878*/ 	.word	0x00000110
        /*087c*/ 	.short	0x010a
        /*087e*/ 	.byte	0xff
	.zero		1


	//   ....[121]....
        /*0880*/ 	.word	0x00007530
        /*0884*/ 	.word	0x00000000
        /*0888*/ 	.word	0x00000000
        /*088c*/ 	.short	0x010a
        /*088e*/ 	.byte	0xff
	.zero		1


	//   ....[122]....
        /*0890*/ 	.word	0x00007590
        /*0894*/ 	.word	0x00000000
        /*0898*/ 	.word	0x00000000
        /*089c*/ 	.short	0x010a
        /*089e*/ 	.byte	0xff
	.zero		1


	//   ....[123]....
        /*08a0*/ 	.word	0x000075f0
        /*08a4*/ 	.word	0x00000000
        /*08a8*/ 	.word	0x00000000
        /*08ac*/ 	.short	0x010a
        /*08ae*/ 	.byte	0xff
	.zero		1


	//   ....[124]....
        /*08b0*/ 	.word	0x00007650
        /*08b4*/ 	.word	0x00000000
        /*08b8*/ 	.word	0x00000000
        /*08bc*/ 	.short	0x010a
        /*08be*/ 	.byte	0xff
	.zero		1


	//   ....[125]....
        /*08c0*/ 	.word	0x000076b0
        /*08c4*/ 	.word	0x00000000
        /*08c8*/ 	.word	0x00000000
        /*08cc*/ 	.short	0x010a
        /*08ce*/ 	.byte	0xff
	.zero		1


	//   ....[126]....
        /*08d0*/ 	.word	0x00007710
        /*08d4*/ 	.word	0x00000000
        /*08d8*/ 	.word	0x00000000
        /*08dc*/ 	.short	0x010a
        /*08de*/ 	.byte	0xff
	.zero		1


	//   ....[127]....
        /*08e0*/ 	.word	0x00007770
        /*08e4*/ 	.word	0x00000000
        /*08e8*/ 	.word	0x00000000
        /*08ec*/ 	.short	0x010a
        /*08ee*/ 	.byte	0xff
	.zero		1


	//   ....[128]....
        /*08f0*/ 	.word	0x000077d0
        /*08f4*/ 	.word	0x00000000
        /*08f8*/ 	.word	0x00000000
        /*08fc*/ 	.short	0x010a
        /*08fe*/ 	.byte	0xff
	.zero		1


	//   ....[129]....
        /*0900*/ 	.word	0x00007830
        /*0904*/ 	.word	0x00000000
        /*0908*/ 	.word	0x00000000
        /*090c*/ 	.short	0x010a
        /*090e*/ 	.byte	0xff
	.zero		1


	//   ....[130]....
        /*0910*/ 	.word	0x00007890
        /*0914*/ 	.word	0x00000000
        /*0918*/ 	.word	0x00000000
        /*091c*/ 	.short	0x010a
        /*091e*/ 	.byte	0xff
	.zero		1


	//   ....[131]....
        /*0920*/ 	.word	0x000078f0
        /*0924*/ 	.word	0x00000000
        /*0928*/ 	.word	0x00000000
        /*092c*/ 	.short	0x010a
        /*092e*/ 	.byte	0xff
	.zero		1


	//   ....[132]....
        /*0930*/ 	.word	0x00007950
        /*0934*/ 	.word	0x00000000
        /*0938*/ 	.word	0x00000000
        /*093c*/ 	.short	0x010a
        /*093e*/ 	.byte	0xff
	.zero		1


	//   ....[133]....
        /*0940*/ 	.word	0x000079a0
        /*0944*/ 	.word	0x00000000
        /*0948*/ 	.word	0x00000170
        /*094c*/ 	.short	0x010a
        /*094e*/ 	.byte	0xff
	.zero		1


	//   ....[134]....
        /*0950*/ 	.word	0x00007a00
        /*0954*/ 	.word	0x00000000
        /*0958*/ 	.word	0x00000120
        /*095c*/ 	.short	0x010a
        /*095e*/ 	.byte	0xff
	.zero		1


	//   ....[135]....
        /*0960*/ 	.word	0x00007a50
        /*0964*/ 	.word	0x00000000
        /*0968*/ 	.word	0x00000110
        /*096c*/ 	.short	0x010a
        /*096e*/ 	.byte	0xff
	.zero		1


	//   ....[136]....
        /*0970*/ 	.word	0x00007ab0
        /*0974*/ 	.word	0x00000000
        /*0978*/ 	.word	0x00000120
        /*097c*/ 	.short	0x010a
        /*097e*/ 	.byte	0xff
	.zero		1


	//   ....[137]....
        /*0980*/ 	.word	0x00007b00
        /*0984*/ 	.word	0x00000000
        /*0988*/ 	.word	0x00000110
        /*098c*/ 	.short	0x010a
        /*098e*/ 	.byte	0xff
	.zero		1


	//   ....[138]....
        /*0990*/ 	.word	0x00007b60
        /*0994*/ 	.word	0x00000002
        /*0998*/ 	.word	0x00000150
        /*099c*/ 	.short	0x010a
        /*099e*/ 	.byte	0xff
	.zero		1


	//   ....[139]....
        /*09a0*/ 	.word	0x00007bc0
        /*09a4*/ 	.word	0x00000000
        /*09a8*/ 	.word	0x00000000
        /*09ac*/ 	.short	0x010a
        /*09ae*/ 	.byte	0xff
	.zero		1


	//   ....[140]....
        /*09b0*/ 	.word	0x00007c20
        /*09b4*/ 	.word	0x00000000
        /*09b8*/ 	.word	0x00000000
        /*09bc*/ 	.short	0x010a
        /*09be*/ 	.byte	0xff
	.zero		1


	//   ....[141]....
        /*09c0*/ 	.word	0x00007c80
        /*09c4*/ 	.word	0x00000000
        /*09c8*/ 	.word	0x00000000
        /*09cc*/ 	.short	0x010a
        /*09ce*/ 	.byte	0xff
	.zero		1


	//   ....[142]....
        /*09d0*/ 	.word	0x00007ce0
        /*09d4*/ 	.word	0x00000000
        /*09d8*/ 	.word	0x00000000
        /*09dc*/ 	.short	0x010a
        /*09de*/ 	.byte	0xff
	.zero		1


	//   ....[143]....
        /*09e0*/ 	.word	0x00007d40
        /*09e4*/ 	.word	0x00000000
        /*09e8*/ 	.word	0x00000000
        /*09ec*/ 	.short	0x010a
        /*09ee*/ 	.byte	0xff
	.zero		1


	//   ....[144]....
        /*09f0*/ 	.word	0x00007d90
        /*09f4*/ 	.word	0x00000000
        /*09f8*/ 	.word	0x00000110
        /*09fc*/ 	.short	0x010a
        /*09fe*/ 	.byte	0xff
	.zero		1


	//   ....[145]....
        /*0a00*/ 	.word	0x00007df0
        /*0a04*/ 	.word	0x00000000
        /*0a08*/ 	.word	0x00000108
        /*0a0c*/ 	.short	0x010a
        /*0a0e*/ 	.byte	0xff
	.zero		1


	//   ....[146]....
        /*0a10*/ 	.word	0x00007e50
        /*0a14*/ 	.word	0x00000000
        /*0a18*/ 	.word	0x000000e8
        /*0a1c*/ 	.short	0x010a
        /*0a1e*/ 	.byte	0xff
	.zero		1


	//   ....[147]....
        /*0a20*/ 	.word	0x00007eb0
        /*0a24*/ 	.word	0x00000000
        /*0a28*/ 	.word	0x000000e8
        /*0a2c*/ 	.short	0x010a
        /*0a2e*/ 	.byte	0xff
	.zero		1


	//   ....[148]....
        /*0a30*/ 	.word	0x00007f10
        /*0a34*/ 	.word	0x00000000
        /*0a38*/ 	.word	0x00000000
        /*0a3c*/ 	.short	0x010a
        /*0a3e*/ 	.byte	0xff
	.zero		1


	//   ....[149]....
        /*0a40*/ 	.word	0x00007f70
        /*0a44*/ 	.word	0x00000000
        /*0a48*/ 	.word	0x00000000
        /*0a4c*/ 	.short	0x010a
        /*0a4e*/ 	.byte	0xff
	.zero		1


	//   ....[150]....
        /*0a50*/ 	.word	0x00007fc0
        /*0a54*/ 	.word	0x00000000
        /*0a58*/ 	.word	0x00000110
        /*0a5c*/ 	.short	0x010a
        /*0a5e*/ 	.byte	0xff
	.zero		1


	//   ....[151]....
        /*0a60*/ 	.word	0x00008010
        /*0a64*/ 	.word	0x00000002
        /*0a68*/ 	.word	0x000000d0
        /*0a6c*/ 	.short	0x010a
        /*0a6e*/ 	.byte	0xff
	.zero		1


	//   ....[152]....
        /*0a70*/ 	.word	0x00008060
        /*0a74*/ 	.word	0x0000002c
        /*0a78*/ 	.word	0x00000130
        /*0a7c*/ 	.short	0x010a
        /*0a7e*/ 	.byte	0xff
	.zero		1


	//   ....[153]....
        /*0a80*/ 	.word	0x000080b0
        /*0a84*/ 	.word	0x00000002
        /*0a88*/ 	.word	0x000000d0
        /*0a8c*/ 	.short	0x010a
        /*0a8e*/ 	.byte	0xff
	.zero		1


	//----- nvinfo : EIATTR_NUM_MBARRIERS
	.align		4
.L_47:
        /*0a90*/ 	.byte	0x03, 0x38
        /*0a92*/ 	.short	0x0032


	//----- nvinfo : EIATTR_EXIT_INSTR_OFFSETS
	.align		4
        /*0a94*/ 	.byte	0x04, 0x1c
        /*0a96*/ 	.short	(.L_49 - .L_48)


	//   ....[0]....
.L_48:
        /*0a98*/ 	.word	0x00002b20


	//   ....[1]....
        /*0a9c*/ 	.word	0x00003010


	//   ....[2]....
        /*0aa0*/ 	.word	0x00003070


	//   ....[3]....
        /*0aa4*/ 	.word	0x00003fd0


	//   ....[4]....
        /*0aa8*/ 	.word	0x00004e90


	//   ....[5]....
        /*0aac*/ 	.word	0x00004ed0


	//   ....[6]....
        /*0ab0*/ 	.word	0x00007290


	//   ....[7]....
        /*0ab4*/ 	.word	0x00007310


	//   ....[8]....
        /*0ab8*/ 	.word	0x00007340


	//   ....[9]....
        /*0abc*/ 	.word	0x000073b0


	//----- nvinfo : EIATTR_MAX_THREADS
	.align		4
.L_49:
        /*0ac0*/ 	.byte	0x04, 0x05
        /*0ac2*/ 	.short	(.L_51 - .L_50)
.L_50:
        /*0ac4*/ 	.word	0x00000100
        /*0ac8*/ 	.word	0x00000001
        /*0acc*/ 	.word	0x00000001


	//----- nvinfo : EIATTR_CRS_STACK_SIZE
	.align		4
.L_51:
        /*0ad0*/ 	.byte	0x04, 0x1e
        /*0ad2*/ 	.short	(.L_53 - .L_52)
.L_52:
        /*0ad4*/ 	.word	0x00000000


	//----- nvinfo : EIATTR_CBANK_PARAM_SIZE
	.align		4
.L_53:
        /*0ad8*/ 	.byte	0x03, 0x19
        /*0ada*/ 	.short	0x0800


	//----- nvinfo : EIATTR_PARAM_CBANK
	.align		4
        /*0adc*/ 	.byte	0x04, 0x0a
        /*0ade*/ 	.short	(.L_55 - .L_54)
	.align		4
.L_54:
        /*0ae0*/ 	.word	index@(.nv.constant0._ZN7cutlass13device_kernelINS_4gemm6kernel13GemmUniversalIN4cute5tupleIJiiiiEEENS1_10collective13CollectiveMmaINS1_35MainloopSm100TmaUmmaWarpSpecializedILi13ELi2ELi4ENS5_IJNS4_1CILi1EEESB_SB_EEEEENS5_IJNSA_ILi64EEESE_SE_EEENS_6half_tENS5_IJlSB_lEEESG_SH_NS4_8TiledMMAINS4_8MMA_AtomIJNS4_20SM100_MMA_F16BF16_SSISG_SG_fLi64ELi64ELNS4_4UMMA5MajorE0ELSM_0ELNSL_7ScaleInE0ELSN_0EEEEEENS4_6LayoutISC_NS5_IJNSA_ILi0EEESR_SR_EEEEENS5_IJNS4_10UnderscoreESU_SU_EEEEENS4_13SM90_TMA_LOADENS4_14ComposedLayoutINS4_7SwizzleILi3ELi4ELi3EEENS4_18smem_ptr_flag_bitsILi16EEENSQ_INS5_IJNSA_ILi8EEESE_EEENS5_IJSE_SB_EEEEEEEvNS4_8identityESX_S17_vS18_EENS_8epilogue10collective18CollectiveEpilogueINS1A_23Sm100TmaWarpSpecializedILi3ELi2ELi16ELb1ELb0EEEJSF_NS5_IJNSQ_ISE_SB_EENSQ_INSA_ILi32EEESB_EEEEESG_SH_SG_SH_NS1A_6fusion15FusionCallbacksIS1E_NS1J_17LinearCombinationISG_fSG_fLNS_15FloatRoundStyleE2EEESF_S1I_JEEENS4_5SM1004TMEM4LOAD26SM100_TMEM_LOAD_16dp256b4xESX_NSY_INSZ_ILi2ELi4ELi3EEES12_NSQ_INS5_IJS13_S1G_EEENS5_IJS1G_SB_EEEEEEENS4_17SM75_U32x4_LDSM_NENS4_14SM90_TMA_STOREES1X_NS4_17SM90_U32x4_STSM_NENS4_39AutoVectorizingCopyWithAssumedAlignmentILi128EEEEEEvvEEEEvNT_6ParamsE)
        /*0ae4*/ 	.short	0x0380
        /*0ae6*/ 	.short	0x0800


	//----- nvinfo : EIATTR_SW_WAR
	.align		4
.L_55:
        /*0ae8*/ 	.byte	0x04, 0x36
        /*0aea*/ 	.short	(.L_57 - .L_56)
.L_56:
        /*0aec*/ 	.word	0x00000008
.L_57:


//--------------------- .nv.callgraph             --------------------------
	.section	.nv.callgraph,"",@"SHT_CUDA_CALLGRAPH"
	.align	4
	.sectionentsize	8
	.align		4
        /*0000*/ 	.word	0x00000000
	.align		4
        /*0004*/ 	.word	0xffffffff
	.align		4
        /*0008*/ 	.word	index@(_ZN7cutlass13device_kernelINS_4gemm6kernel13GemmUniversalIN4cute5tupleIJiiiiEEENS1_10collective13CollectiveMmaINS1_35MainloopSm100TmaUmmaWarpSpecializedILi13ELi2ELi4ENS5_IJNS4_1CILi1EEESB_SB_EEEEENS5_IJNSA_ILi64EEESE_SE_EEENS_6half_tENS5_IJlSB_lEEESG_SH_NS4_8TiledMMAINS4_8MMA_AtomIJNS4_20SM100_MMA_F16BF16_SSISG_SG_fLi64ELi64ELNS4_4UMMA5MajorE0ELSM_0ELNSL_7ScaleInE0ELSN_0EEEEEENS4_6LayoutISC_NS5_IJNSA_ILi0EEESR_SR_EEEEENS5_IJNS4_10UnderscoreESU_SU_EEEEENS4_13SM90_TMA_LOADENS4_14ComposedLayoutINS4_7SwizzleILi3ELi4ELi3EEENS4_18smem_ptr_flag_bitsILi16EEENSQ_INS5_IJNSA_ILi8EEESE_EEENS5_IJSE_SB_EEEEEEEvNS4_8identityESX_S17_vS18_EENS_8epilogue10collective18CollectiveEpilogueINS1A_23Sm100TmaWarpSpecializedILi3ELi2ELi16ELb1ELb0EEEJSF_NS5_IJNSQ_ISE_SB_EENSQ_INSA_ILi32EEESB_EEEEESG_SH_SG_SH_NS1A_6fusion15FusionCallbacksIS1E_NS1J_17LinearCombinationISG_fSG_fLNS_15FloatRoundStyleE2EEESF_S1I_JEEENS4_5SM1004TMEM4LOAD26SM100_TMEM_LOAD_16dp256b4xESX_NSY_INSZ_ILi2ELi4ELi3EEES12_NSQ_INS5_IJS13_S1G_EEENS5_IJS1G_SB_EEEEEEENS4_17SM75_U32x4_LDSM_NENS4_14SM90_TMA_STOREES1X_NS4_17SM90_U32x4_STSM_NENS4_39AutoVectorizingCopyWithAssumedAlignmentILi128EEEEEEvvEEEEvNT_6ParamsE)
	.align		4
        /*000c*/ 	.word	index@(__assertfail)
	.align		4
        /*0010*/ 	.word	0x00000000
	.align		4
        /*0014*/ 	.word	0xfffffffe
	.align		4
        /*0018*/ 	.word	0x00000000
	.align		4
        /*001c*/ 	.word	0xfffffffd
	.align		4
        /*0020*/ 	.word	0x00000000
	.align		4
        /*0024*/ 	.word	0xfffffffc


//--------------------- .nv.constant4             --------------------------
	.section	.nv.constant4,"a",@progbits
	.align	8
	.align		8
.nv.constant4:
        /*0000*/ 	.dword	__assertfail
	.align		8
        /*0008*/ 	.dword	__unnamed_1
	.align		8
        /*0010*/ 	.dword	__unnamed_2
	.align		8
        /*0018*/ 	.dword	_ZN39_INTERNAL_45824f3c_4_k_cu_8ea1c9e3_70824cuda3std3__45__cpo5beginE
	.align		8
        /*0020*/ 	.dword	_ZN39_INTERNAL_45824f3c_4_k_cu_8ea1c9e3_70824cuda3std3__45__cpo3endE
	.align		8
        /*0028*/ 	.dword	_ZN39_INTERNAL_45824f3c_4_k_cu_8ea1c9e3_70824cuda3std3__45__cpo6cbeginE
	.align		8
        /*0030*/ 	.dword	_ZN39_INTERNAL_45824f3c_4_k_cu_8ea1c9e3_70824cuda3std3__45__cpo4cendE
	.align		8
        /*0038*/ 	.dword	_ZN39_INTERNAL_45824f3c_4_k_cu_8ea1c9e3_70824cuda3std3__441_GLOBAL__N__45824f3c_4_k_cu_8ea1c9e3_70826ignoreE
	.align		8
        /*0040*/ 	.dword	_ZN39_INTERNAL_45824f3c_4_k_cu_8ea1c9e3_70824cuda3std3__419piecewise_constructE
	.align		8
        /*0048*/ 	.dword	_ZN39_INTERNAL_45824f3c_4_k_cu_8ea1c9e3_70824cuda3std3__48in_placeE
	.align		8
        /*0050*/ 	.dword	_ZN39_INTERNAL_45824f3c_4_k_cu_8ea1c9e3_70824cuda3std6ranges3__45__cpo4swapE
	.align		8
        /*0058*/ 	.dword	_ZN39_INTERNAL_45824f3c_4_k_cu_8ea1c9e3_70824cuda3std6ranges3__45__cpo9iter_moveE
	.align		8
        /*0060*/ 	.dword	_ZN39_INTERNAL_45824f3c_4_k_cu_8ea1c9e3_70824cute7productE
	.align		8
        /*0068*/ 	.dword	_ZN39_INTERNAL_45824f3c_4_k_cu_8ea1c9e3_70824cute1_E
	.align		8
        /*0070*/ 	.dword	$str$25
	.align		8
        /*0078*/ 	.dword	$str$26
	.align		8
        /*0080*/ 	.dword	$str$27
	.align		8
        /*0088*/ 	.dword	$str$28


//--------------------- .text._ZN7cutlass13device_kernelINS_4gemm6kernel13GemmUniversalIN4cute5tupleIJiiiiEEENS1_10collective13CollectiveMmaINS1_35MainloopSm100TmaUmmaWarpSpecializedILi13ELi2ELi4ENS5_IJNS4_1CILi1EEESB_SB_EEEEENS5_IJNSA_ILi64EEESE_SE_EEENS_6half_tENS5_IJlSB_lEEESG_SH_NS4_8TiledMMAINS4_8MMA_AtomIJNS4_20SM100_MMA_F16BF16_SSISG_SG_fLi64ELi64ELNS4_4UMMA5MajorE0ELSM_0ELNSL_7ScaleInE0ELSN_0EEEEEENS4_6LayoutISC_NS5_IJNSA_ILi0EEESR_SR_EEEEENS5_IJNS4_10UnderscoreESU_SU_EEEEENS4_13SM90_TMA_LOADENS4_14ComposedLayoutINS4_7SwizzleILi3ELi4ELi3EEENS4_18smem_ptr_flag_bitsILi16EEENSQ_INS5_IJNSA_ILi8EEESE_EEENS5_IJSE_SB_EEEEEEEvNS4_8identityESX_S17_vS18_EENS_8epilogue10collective18CollectiveEpilogueINS1A_23Sm100TmaWarpSpecializedILi3ELi2ELi16ELb1ELb0EEEJSF_NS5_IJNSQ_ISE_SB_EENSQ_INSA_ILi32EEESB_EEEEESG_SH_SG_SH_NS1A_6fusion15FusionCallbacksIS1E_NS1J_17LinearCombinationISG_fSG_fLNS_15FloatRoundStyleE2EEESF_S1I_JEEENS4_5SM1004TMEM4LOAD26SM100_TMEM_LOAD_16dp256b4xESX_NSY_INSZ_ILi2ELi4ELi3EEES12_NSQ_INS5_IJS13_S1G_EEENS5_IJS1G_SB_EEEEEEENS4_17SM75_U32x4_LDSM_NENS4_14SM90_TMA_STOREES1X_NS4_17SM90_U32x4_STSM_NENS4_39AutoVectorizingCopyWithAssumedAlignmentILi128EEEEEEvvEEEEvNT_6ParamsE --------------------------
	.section	.text._ZN7cutlass13device_kernelINS_4gemm6kernel13GemmUniversalIN4cute5tupleIJiiiiEEENS1_10collective13CollectiveMmaINS1_35MainloopSm100TmaUmmaWarpSpecializedILi13ELi2ELi4ENS5_IJNS4_1CILi1EEESB_SB_EEEEENS5_IJNSA_ILi64EEESE_SE_EEENS_6half_tENS5_IJlSB_lEEESG_SH_NS4_8TiledMMAINS4_8MMA_AtomIJNS4_20SM100_MMA_F16BF16_SSISG_SG_fLi64ELi64ELNS4_4UMMA5MajorE0ELSM_0ELNSL_7ScaleInE0ELSN_0EEEEEENS4_6LayoutISC_NS5_IJNSA_ILi0EEESR_SR_EEEEENS5_IJNS4_10UnderscoreESU_SU_EEEEENS4_13SM90_TMA_LOADENS4_14ComposedLayoutINS4_7SwizzleILi3ELi4ELi3EEENS4_18smem_ptr_flag_bitsILi16EEENSQ_INS5_IJNSA_ILi8EEESE_EEENS5_IJSE_SB_EEEEEEEvNS4_8identityESX_S17_vS18_EENS_8epilogue10collective18CollectiveEpilogueINS1A_23Sm100TmaWarpSpecializedILi3ELi2ELi16ELb1ELb0EEEJSF_NS5_IJNSQ_ISE_SB_EENSQ_INSA_ILi32EEESB_EEEEESG_SH_SG_SH_NS1A_6fusion15FusionCallbacksIS1E_NS1J_17LinearCombinationISG_fSG_fLNS_15FloatRoundStyleE2EEESF_S1I_JEEENS4_5SM1004TMEM4LOAD26SM100_TMEM_LOAD_16dp256b4xESX_NSY_INSZ_ILi2ELi4ELi3EEES12_NSQ_INS5_IJS13_S1G_EEENS5_IJS1G_SB_EEEEEEENS4_17SM75_U32x4_LDSM_NENS4_14SM90_TMA_STOREES1X_NS4_17SM90_U32x4_STSM_NENS4_39AutoVectorizingCopyWithAssumedAlignmentILi128EEEEEEvvEEEEvNT_6ParamsE,"ax",@progbits
	.align	128
.text._ZN7cutlass13device_kernelINS_4gemm6kernel13GemmUniversalIN4cute5tupleIJiiiiEEENS1_10collective13CollectiveMmaINS1_35MainloopSm100TmaUmmaWarpSpecializedILi13ELi2ELi4ENS5_IJNS4_1CILi1EEESB_SB_EEEEENS5_IJNSA_ILi64EEESE_SE_EEENS_6half_tENS5_IJlSB_lEEESG_SH_NS4_8TiledMMAINS4_8MMA_AtomIJNS4_20SM100_MMA_F16BF16_SSISG_SG_fLi64ELi64ELNS4_4UMMA5MajorE0ELSM_0ELNSL_7ScaleInE0ELSN_0EEEEEENS4_6LayoutISC_NS5_IJNSA_ILi0EEESR_SR_EEEEENS5_IJNS4_10UnderscoreESU_SU_EEEEENS4_13SM90_TMA_LOADENS4_14ComposedLayoutINS4_7SwizzleILi3ELi4ELi3EEENS4_18smem_ptr_flag_bitsILi16EEENSQ_INS5_IJNSA_ILi8EEESE_EEENS5_IJSE_SB_EEEEEEEvNS4_8identityESX_S17_vS18_EENS_8epilogue10collective18CollectiveEpilogueINS1A_23Sm100TmaWarpSpecializedILi3ELi2ELi16ELb1ELb0EEEJSF_NS5_IJNSQ_ISE_SB_EENSQ_INSA_ILi32EEESB_EEEEESG_SH_SG_SH_NS1A_6fusion15FusionCallbacksIS1E_NS1J_17LinearCombinationISG_fSG_fLNS_15FloatRoundStyleE2EEESF_S1I_JEEENS4_5SM1004TMEM4LOAD26SM100_TMEM_LOAD_16dp256b4xESX_NSY_INSZ_ILi2ELi4ELi3EEES12_NSQ_INS5_IJS13_S1G_EEENS5_IJS1G_SB_EEEEEEENS4_17SM75_U32x4_LDSM_NENS4_14SM90_TMA_STOREES1X_NS4_17SM90_U32x4_STSM_NENS4_39AutoVectorizingCopyWithAssumedAlignmentILi128EEEEEEvvEEEEvNT_6ParamsE:
        .type           _ZN7cutlass13device_kernelINS_4gemm6kernel13GemmUniversalIN4cute5tupleIJiiiiEEENS1_10collective13CollectiveMmaINS1_35MainloopSm100TmaUmmaWarpSpecializedILi13ELi2ELi4ENS5_IJNS4_1CILi1EEESB_SB_EEEEENS5_IJNSA_ILi64EEESE_SE_EEENS_6half_tENS5_IJlSB_lEEESG_SH_NS4_8TiledMMAINS4_8MMA_AtomIJNS4_20SM100_MMA_F16BF16_SSISG_SG_fLi64ELi64ELNS4_4UMMA5MajorE0ELSM_0ELNSL_7ScaleInE0ELSN_0EEEEEENS4_6LayoutISC_NS5_IJNSA_ILi0EEESR_SR_EEEEENS5_IJNS4_10UnderscoreESU_SU_EEEEENS4_13SM90_TMA_LOADENS4_14ComposedLayoutINS4_7SwizzleILi3ELi4ELi3EEENS4_18smem_ptr_flag_bitsILi16EEENSQ_INS5_IJNSA_ILi8EEESE_EEENS5_IJSE_SB_EEEEEEEvNS4_8identityESX_S17_vS18_EENS_8epilogue10collective18CollectiveEpilogueINS1A_23Sm100TmaWarpSpecializedILi3ELi2ELi16ELb1ELb0EEEJSF_NS5_IJNSQ_ISE_SB_EENSQ_INSA_ILi32EEESB_EEEEESG_SH_SG_SH_NS1A_6fusion15FusionCallbacksIS1E_NS1J_17LinearCombinationISG_fSG_fLNS_15FloatRoundStyleE2EEESF_S1I_JEEENS4_5SM1004TMEM4LOAD26SM100_TMEM_LOAD_16dp256b4xESX_NSY_INSZ_ILi2ELi4ELi3EEES12_NSQ_INS5_IJS13_S1G_EEENS5_IJS1G_SB_EEEEEEENS4_17SM75_U32x4_LDSM_NENS4_14SM90_TMA_STOREES1X_NS4_17SM90_U32x4_STSM_NENS4_39AutoVectorizingCopyWithAssumedAlignmentILi128EEEEEEvvEEEEvNT_6ParamsE,@function
        .size           _ZN7cutlass13device_kernelINS_4gemm6kernel13GemmUniversalIN4cute5tupleIJiiiiEEENS1_10collective13CollectiveMmaINS1_35MainloopSm100TmaUmmaWarpSpecializedILi13ELi2ELi4ENS5_IJNS4_1CILi1EEESB_SB_EEEEENS5_IJNSA_ILi64EEESE_SE_EEENS_6half_tENS5_IJlSB_lEEESG_SH_NS4_8TiledMMAINS4_8MMA_AtomIJNS4_20SM100_MMA_F16BF16_SSISG_SG_fLi64ELi64ELNS4_4UMMA5MajorE0ELSM_0ELNSL_7ScaleInE0ELSN_0EEEEEENS4_6LayoutISC_NS5_IJNSA_ILi0EEESR_SR_EEEEENS5_IJNS4_10UnderscoreESU_SU_EEEEENS4_13SM90_TMA_LOADENS4_14ComposedLayoutINS4_7SwizzleILi3ELi4ELi3EEENS4_18smem_ptr_flag_bitsILi16EEENSQ_INS5_IJNSA_ILi8EEESE_EEENS5_IJSE_SB_EEEEEEEvNS4_8identityESX_S17_vS18_EENS_8epilogue10collective18CollectiveEpilogueINS1A_23Sm100TmaWarpSpecializedILi3ELi2ELi16ELb1ELb0EEEJSF_NS5_IJNSQ_ISE_SB_EENSQ_INSA_ILi32EEESB_EEEEESG_SH_SG_SH_NS1A_6fusion15FusionCallbacksIS1E_NS1J_17LinearCombinationISG_fSG_fLNS_15FloatRoundStyleE2EEESF_S1I_JEEENS4_5SM1004TMEM4LOAD26SM100_TMEM_LOAD_16dp256b4xESX_NSY_INSZ_ILi2ELi4ELi3EEES12_NSQ_INS5_IJS13_S1G_EEENS5_IJS1G_SB_EEEEEEENS4_17SM75_U32x4_LDSM_NENS4_14SM90_TMA_STOREES1X_NS4_17SM90_U32x4_STSM_NENS4_39AutoVectorizingCopyWithAssumedAlignmentILi128EEEEEEvvEEEEvNT_6ParamsE,(.L_x_182 - _ZN7cutlass13device_kernelINS_4gemm6kernel13GemmUniversalIN4cute5tupleIJiiiiEEENS1_10collective13CollectiveMmaINS1_35MainloopSm100TmaUmmaWarpSpecializedILi13ELi2ELi4ENS5_IJNS4_1CILi1EEESB_SB_EEEEENS5_IJNSA_ILi64EEESE_SE_EEENS_6half_tENS5_IJlSB_lEEESG_SH_NS4_8TiledMMAINS4_8MMA_AtomIJNS4_20SM100_MMA_F16BF16_SSISG_SG_fLi64ELi64ELNS4_4UMMA5MajorE0ELSM_0ELNSL_7ScaleInE0ELSN_0EEEEEENS4_6LayoutISC_NS5_IJNSA_ILi0EEESR_SR_EEEEENS5_IJNS4_10UnderscoreESU_SU_EEEEENS4_13SM90_TMA_LOADENS4_14ComposedLayoutINS4_7SwizzleILi3ELi4ELi3EEENS4_18smem_ptr_flag_bitsILi16EEENSQ_INS5_IJNSA_ILi8EEESE_EEENS5_IJSE_SB_EEEEEEEvNS4_8identityESX_S17_vS18_EENS_8epilogue10collective18CollectiveEpilogueINS1A_23Sm100TmaWarpSpecializedILi3ELi2ELi16ELb1ELb0EEEJSF_NS5_IJNSQ_ISE_SB_EENSQ_INSA_ILi32EEESB_EEEEESG_SH_SG_SH_NS1A_6fusion15FusionCallbacksIS1E_NS1J_17LinearCombinationISG_fSG_fLNS_15FloatRoundStyleE2EEESF_S1I_JEEENS4_5SM1004TMEM4LOAD26SM100_TMEM_LOAD_16dp256b4xESX_NSY_INSZ_ILi2ELi4ELi3EEES12_NSQ_INS5_IJS13_S1G_EEENS5_IJS1G_SB_EEEEEEENS4_17SM75_U32x4_LDSM_NENS4_14SM90_TMA_STOREES1X_NS4_17SM90_U32x4_STSM_NENS4_39AutoVectorizingCopyWithAssumedAlignmentILi128EEEEEEvvEEEEvNT_6ParamsE)
        .other          _ZN7cutlass13device_kernelINS_4gemm6kernel13GemmUniversalIN4cute5tupleIJiiiiEEENS1_10collective13CollectiveMmaINS1_35MainloopSm100TmaUmmaWarpSpecializedILi13ELi2ELi4ENS5_IJNS4_1CILi1EEESB_SB_EEEEENS5_IJNSA_ILi64EEESE_SE_EEENS_6half_tENS5_IJlSB_lEEESG_SH_NS4_8TiledMMAINS4_8MMA_AtomIJNS4_20SM100_MMA_F16BF16_SSISG_SG_fLi64ELi64ELNS4_4UMMA5MajorE0ELSM_0ELNSL_7ScaleInE0ELSN_0EEEEEENS4_6LayoutISC_NS5_IJNSA_ILi0EEESR_SR_EEEEENS5_IJNS4_10UnderscoreESU_SU_EEEEENS4_13SM90_TMA_LOADENS4_14ComposedLayoutINS4_7SwizzleILi3ELi4ELi3EEENS4_18smem_ptr_flag_bitsILi16EEENSQ_INS5_IJNSA_ILi8EEESE_EEENS5_IJSE_SB_EEEEEEEvNS4_8identityESX_S17_vS18_EENS_8epilogue10collective18CollectiveEpilogueINS1A_23Sm100TmaWarpSpecializedILi3ELi2ELi16ELb1ELb0EEEJSF_NS5_IJNSQ_ISE_SB_EENSQ_INSA_ILi32EEESB_EEEEESG_SH_SG_SH_NS1A_6fusion15FusionCallbacksIS1E_NS1J_17LinearCombinationISG_fSG_fLNS_15FloatRoundStyleE2EEESF_S1I_JEEENS4_5SM1004TMEM4LOAD26SM100_TMEM_LOAD_16dp256b4xESX_NSY_INSZ_ILi2ELi4ELi3EEES12_NSQ_INS5_IJS13_S1G_EEENS5_IJS1G_SB_EEEEEEENS4_17SM75_U32x4_LDSM_NENS4_14SM90_TMA_STOREES1X_NS4_17SM90_U32x4_STSM_NENS4_39AutoVectorizingCopyWithAssumedAlignmentILi128EEEEEEvvEEEEvNT_6ParamsE,@"STO_CUDA_ENTRY STV_DEFAULT"
_ZN7cutlass13device_kernelINS_4gemm6kernel13GemmUniversalIN4cute5tupleIJiiiiEEENS1_10collective13CollectiveMmaINS1_35MainloopSm100TmaUmmaWarpSpecializedILi13ELi2ELi4ENS5_IJNS4_1CILi1EEESB_SB_EEEEENS5_IJNSA_ILi64EEESE_SE_EEENS_6half_tENS5_IJlSB_lEEESG_SH_NS4_8TiledMMAINS4_8MMA_AtomIJNS4_20SM100_MMA_F16BF16_SSISG_SG_fLi64ELi64ELNS4_4UMMA5MajorE0ELSM_0ELNSL_7ScaleInE0ELSN_0EEEEEENS4_6LayoutISC_NS5_IJNSA_ILi0EEESR_SR_EEEEENS5_IJNS4_10UnderscoreESU_SU_EEEEENS4_13SM90_TMA_LOADENS4_14ComposedLayoutINS4_7SwizzleILi3ELi4ELi3EEENS4_18smem_ptr_flag_bitsILi16EEENSQ_INS5_IJNSA_ILi8EEESE_EEENS5_IJSE_SB_EEEEEEEvNS4_8identityESX_S17_vS18_EENS_8epilogue10collective18CollectiveEpilogueINS1A_23Sm100TmaWarpSpecializedILi3ELi2ELi16ELb1ELb0EEEJSF_NS5_IJNSQ_ISE_SB_EENSQ_INSA_ILi32EEESB_EEEEESG_SH_SG_SH_NS1A_6fusion15FusionCallbacksIS1E_NS1J_17LinearCombinationISG_fSG_fLNS_15FloatRoundStyleE2EEESF_S1I_JEEENS4_5SM1004TMEM4LOAD26SM100_TMEM_LOAD_16dp256b4xESX_NSY_INSZ_ILi2ELi4ELi3EEES12_NSQ_INS5_IJS13_S1G_EEENS5_IJS1G_SB_EEEEEEENS4_17SM75_U32x4_LDSM_NENS4_14SM90_TMA_STOREES1X_NS4_17SM90_U32x4_STSM_NENS4_39AutoVectorizingCopyWithAssumedAlignmentILi128EEEEEEvvEEEEvNT_6ParamsE:
[----:B------:R-:W1:Y:S01]  /*0000*/  LDC R1, c[0x0][0x37c] ;  /* 0x0000df00ff017b82 */ /* 0x000e620000000800 */
[----:B------:R-:W2:Y:S01]  /*0010*/  S2R R70, SR_TID.X ;  /* 0x0000000000467919 */ /* 0x000ea20000002100 */
[----:B------:R-:W3:Y:S01]  /*0020*/  LDCU.64 UR4, c[0x0][0x890] ;  /* 0x00011200ff0477ac */ /* 0x000ee20008000a00 */
[----:B------:R-:W-:Y:S02]  /*0030*/  PRMT R60, RZ, 0x7610, R60 ;  /* 0x00007610ff3c7816 */ /* 0x000fe4000000003c */
[----:B------:R-:W-:Y:S01]  /*0040*/  ELECT P5, URZ, PT ;  /* 0x0000000000ff782f */ /* 0x000fe200038a0000 */
[----:B------:R-:W4:Y:S01]  /*0050*/  LDCU.64 UR46, c[0x0][0x358] ;  /* 0x00006b00ff2e77ac */ /* 0x000f220008000a00 */
[----:B---3--:R-:W-:-:S04]  /*0060*/  UISETP.NE.U32.AND UP0, UPT, UR4, URZ, UPT ;  /* 0x000000ff0400728c */ /* 0x008fc8000bf05070 */
[----:B------:R-:W-:Y:S01]  /*0070*/  UISETP.NE.AND.EX UP0, UPT, UR5, URZ, UPT, UP0 ;  /* 0x000000ff0500728c */ /* 0x000fe2000bf05300 */
[----:B--2---:R-:W-:-:S05]  /*0080*/  SHF.R.U32.HI R65, RZ, 0x5, R70 ;  /* 0x00000005ff417819 */ /* 0x004fca0000011646 */
[----:B------:R-:W2:Y:S02]  /*0090*/  SHFL.IDX PT, R0, R65, RZ, 0x1f ;  /* 0x00001fff41007589 */ /* 0x000ea400000e0000 */
[----:B--2---:R-:W-:Y:S01]  /*00a0*/  R2UR UR8, R0 ;  /* 0x00000000000872ca */ /* 0x004fe200000e0000 */
[----:B-1--4-:R-:W-:-:S14]  /*00b0*/  BRA.U UP0, `(.L_x_0) ;  /* 0x00000001002c7547 */ /* 0x012fdc000b800000 */
[----:B------:R-:W1:Y:S02]  /*00c0*/  LDCU.64 UR6, c[0x0][0x888] ;  /* 0x00011100ff0677ac */ /* 0x000e640008000a00 */
[----:B-1----:R-:W-:-:S04]  /*00d0*/  UISETP.NE.U32.AND UP0, UPT, UR6, URZ, UPT ;  /* 0x000000ff0600728c */ /* 0x002fc8000bf05070 */
[----:B------:R-:W-:-:S09]  /*00e0*/  UISETP.NE.AND.EX UP0, UPT, UR7, URZ, UPT, UP0 ;  /* 0x000000ff0700728c */ /* 0x000fd2000bf05300 */
[----:B------:R-:W-:Y:S05]  /*00f0*/  BRA.U !UP0, `(.L_x_1) ;  /* 0x0000000108107547 */ /* 0x000fea000b800000 */
[----:B------:R-:W1:Y:S02]  /*0100*/  LDC.64 R2, c[0x0][0x888] ;  /* 0x00022200ff027b82 */ /* 0x000e640000000a00 */
[----:B-1----:R1:W5:Y:S01]  /*0110*/  LDG.E R35, desc[UR46][R2.64] ;  /* 0x0000002e02237981 */ /* 0x002362000c1e1900 */
[----:B------:R-:W-:Y:S01]  /*0120*/  HFMA2 R60, -RZ, RZ, 0, 5.9604644775390625e-08 ;  /* 0x00000001ff3c7431 */ /* 0x000fe200000001ff */
[----:B------:R-:W-:Y:S05]  /*0130*/  BRA `(.L_x_0) ;  /* 0x00000000000c7947 */ /* 0x000fea0003800000 */
.L_x_1:
[----:B------:R-:W1:Y:S01]  /*0140*/  LDCU UR6, c[0x0][0x880] ;  /* 0x00011000ff0677ac */ /* 0x000e620008000800 */
[----:B------:R-:W-:Y:S01]  /*0150*/  HFMA2 R60, -RZ, RZ, 0, 5.9604644775390625e-08 ;  /* 0x00000001ff3c7431 */ /* 0x000fe200000001ff */
[----:B-1----:R-:W-:-:S07]  /*0160*/  MOV R35, UR6 ;  /* 0x0000000600237c02 */ /* 0x002fce0008000f00 */
.L_x_0:
[----:B------:R-:W2:Y:S02]  /*0170*/  LDCU.64 UR6, c[0x0][0x8b0] ;  /* 0x00011600ff0677ac */ /* 0x000ea40008000a00 */
[----:B--2---:R-:W-:-:S04]  /*0180*/  UISETP.NE.U32.AND UP0, UPT, UR6, URZ, UPT ;  /* 0x000000ff0600728c */ /* 0x004fc8000bf05070 */
[----:B------:R-:W-:-:S09]  /*0190*/  UISETP.NE.AND.EX UP0, UPT, UR7, URZ, UPT, UP0 ;  /* 0x000000ff0700728c */ /* 0x000fd2000bf05300 */
[----:B------:R-:W-:Y:S05]  /*01a0*/  BRA.U UP0, `(.L_x_2) ;  /* 0x0000000100247547 */ /* 0x000fea000b800000 */
[----:B------:R-:W2:Y:S02]  /*01b0*/  LDCU.64 UR6, c[0x0][0x8a8] ;  /* 0x00011500ff0677ac */ /* 0x000ea40008000a00 */
[----:B--2---:R-:W-:-:S04]  /*01c0*/  UISETP.NE.U32.AND UP0, UPT, UR6, URZ, UPT ;  /* 0x000000ff0600728c */ /* 0x004fc8000bf05070 */
[----:B------:R-:W-:-:S09]  /*01d0*/  UISETP.NE.AND.EX UP0, UPT, UR7, URZ, UPT, UP0 ;  /* 0x000000ff0700728c */ /* 0x000fd2000bf05300 */
[----:B------:R-:W-:Y:S05]  /*01e0*/  BRA.U !UP0, `(.L_x_3) ;  /* 0x00000001080c7547 */ /* 0x000fea000b800000 */
[----:B-1----:R-:W1:Y:S02]  /*01f0*/  LDC.64 R2, c[0x0][0x8a8] ;  /* 0x00022a00ff027b82 */ /* 0x002e640000000a00 */
[----:B-1----:R2:W5:Y:S01]  /*0200*/  LDG.E R33, desc[UR46][R2.64] ;  /* 0x0000002e02217981 */ /* 0x002562000c1e1900 */
[----:B------:R-:W-:Y:S05]  /*0210*/  BRA `(.L_x_2) ;  /* 0x0000000000087947 */ /* 0x000fea0003800000 */
.L_x_3:
[----:B------:R-:W2:Y:S02]  /*0220*/  LDCU UR6, c[0x0][0x8a0] ;  /* 0x00011400ff0677ac */ /* 0x000ea40008000800 */
[----:B--2---:R-:W-:Y:S02]  /*0230*/  MOV R33, UR6 ;  /* 0x0000000600217c02 */ /* 0x004fe40008000f00 */
.L_x_2:
[----:B------:R-:W-:Y:S01]  /*0240*/  IMAD.U32 R0, RZ, RZ, UR8 ;  /* 0x00000008ff007e24 */ /* 0x000fe2000f8e00ff */
[----:B------:R-:W-:Y:S04]  /*0250*/  BSSY.RECONVERGENT B0, `(.L_x_4) ;  /* 0x000000c000007945 */ /* 0x000fe80003800200 */
[C---:B------:R-:W-:Y:S02]  /*0260*/  ISETP.NE.OR P1, PT, R0.reuse, 0x1, !P5 ;  /* 0x000000010000780c */ /* 0x040fe40006f25670 */
[----:B------:R-:W-:-:S11]  /*0270*/  ISETP.NE.OR P0, PT, R0, 0x3, !P5 ;  /* 0x000000030000780c */ /* 0x000fd60006f05670 */
[----:B------:R-:W-:Y:S05]  /*0280*/  @P1 BRA `(.L_x_5) ;  /* 0x0000000000201947 */ /* 0x000fea0003800000 */
[----:B------:R-:W3:Y:S02]  /*0290*/  LDCU.64 UR6, c[0x0][0x348] ;  /* 0x00006900ff0677ac */ /* 0x000ee40008000a00 */
[----:B---3--:R-:W-:Y:S02]  /*02a0*/  UIADD3 UR10, UP1, UPT, UR6, 0x80, URZ ;  /* 0x00000080060a7890 */ /* 0x008fe4000ff3e0ff */
[----:B------:R-:W-:Y:S02]  /*02b0*/  UIADD3 UR6, UP0, UPT, UR6, 0x180, URZ ;  /* 0x0000018006067890 */ /* 0x000fe4000ff1e0ff */
[----:B------:R-:W-:Y:S02]  /*02c0*/  UIADD3.X UR11, UPT, UPT, URZ, UR7, URZ, UP1, !UPT ;  /* 0x00000007ff0b7290 */ /* 0x000fe40008ffe4ff */
[----:B------:R-:W-:-:S07]  /*02d0*/  UIADD3.X UR7, UPT, UPT, URZ, UR7, URZ, UP0, !UPT ;  /* 0x00000007ff077290 */ /* 0x000fce00087fe4ff */
[----:B------:R3:W-:Y:S02]  /*02e0*/  UTMACCTL.PF [UR10] ;  /* 0x000000000a0079b9 */ /* 0x0007e40008040000 */
[----:B------:R3:W-:Y:S02]  /*02f0*/  UTMACCTL.PF [UR6] ;  /* 0x00000000060079b9 */ /* 0x0007e40008040000 */
[----:B---3--:R-:W-:Y:S01]  /*0300*/  NOP ;  /* 0x0000000000007918 */ /* 0x008fe20000000000 */
.L_x_5:
[----:B------:R-:W-:Y:S05]  /*0310*/  BSYNC.RECONVERGENT B0 ;  /* 0x0000000000007941 */ /* 0x000fea0003800200 */
.L_x_4:
[----:B------:R-:W-:Y:S04]  /*0320*/  BSSY.RECONVERGENT B0, `(.L_x_6) ;  /* 0x000000a000007945 */ /* 0x000fe80003800200 */
        /* <DEDUP_REMOVED lines=9> */
.L_x_7:
[----:B------:R-:W-:Y:S05]  /*03c0*/  BSYNC.RECONVERGENT B0 ;  /* 0x0000000000007941 */ /* 0x000fea0003800200 */
.L_x_6:
[----:B------:R-:W3:Y:S01]  /*03d0*/  LDCU.64 UR6, c[0x0][0x888] ;  /* 0x00011100ff0677ac */ /* 0x000ee20008000a00 */
[----:B------:R-:W-:Y:S02]  /*03e0*/  UISETP.EQ.U32.AND UP1, UPT, UR4, URZ, UPT ;  /* 0x000000ff0400728c */ /* 0x000fe4000bf22070 */
[----:B------:R-:W-:Y:S02]  /*03f0*/  UPLOP3.LUT UP2, UPT, UPT, UPT, UPT, 0x80, 0x8 ;  /* 0x000000000008789c */ /* 0x000fe40003f4f070 */
[----:B---3--:R-:W-:-:S04]  /*0400*/  UISETP.NE.U32.AND UP0, UPT, UR6, URZ, UPT ;  /* 0x000000ff0600728c */ /* 0x008fc8000bf05070 */
[----:B------:R-:W-:-:S04]  /*0410*/  UISETP.NE.AND.EX UP0, UPT, UR7, URZ, UPT, UP0 ;  /* 0x000000ff0700728c */ /* 0x000fc8000bf05300 */
[----:B------:R-:W-:-:S04]  /*0420*/  UISETP.EQ.OR.EX UP3, UPT, UR5, URZ, !UP0, UP1 ;  /* 0x000000ff0500728c */ /* 0x000fc8000c762710 */
[----:B------:R-:W-:-:S05]  /*0430*/  UP2UR UR53, UPR, URZ, 0x8 ;  /* 0x00000008ff357883 */ /* 0x000fca0008000000 */
[----:B------:R-:W-:Y:S07]  /*0440*/  BRA.U !UP3, `(.L_x_8) ;  /* 0x000000010b207547 */ /* 0x000fee000b800000 */
[----:B------:R-:W-:Y:S01]  /*0450*/  UISETP.NE.U32.AND UP2, UPT, UR4, URZ, UPT ;  /* 0x000000ff0400728c */ /* 0x000fe2000bf45070 */
[----:B-----5:R-:W-:Y:S01]  /*0460*/  FSETP.NEU.AND P0, PT, R35, RZ, PT ;  /* 0x000000ff2300720b */ /* 0x020fe20003f0d000 */
[----:B------:R-:W-:Y:S02]  /*0470*/  USEL UR4, URZ, 0xffffffff, UP0 ;  /* 0xffffffffff047887 */ /* 0x000fe40008000000 */
[----:B------:R-:W-:-:S10]  /*0480*/  UISETP.NE.AND.EX UP2, UPT, UR5, URZ, UPT, UP2 ;  /* 0x000000ff0500728c */ /* 0x000fd4000bf45320 */
[----:B------:R-:W-:Y:S01]  /*0490*/  VOTEU.ANY UP1, P0 ;  /* 0x0000000000ff7886 */ /* 0x000fe20000020100 */
[----:B------:R-:W-:-:S04]  /*04a0*/  @!UP2 USEL UR4, URZ, 0xffffffff, UP1 ;  /* 0xffffffffff04a887 */ /* 0x000fc80008800000 */
[----:B------:R-:W-:-:S04]  /*04b0*/  ULOP3.LUT UR4, UR4, 0x1, URZ, 0xc0, !UPT ;  /* 0x0000000104047892 */ /* 0x000fc8000f8ec0ff */
[----:B------:R-:W-:-:S11]  /*04c0*/  UISETP.NE.U32.AND UP2, UPT, UR4, 0x1, UPT ;  /* 0x000000010400788c */ /* 0x000fd6000bf45070 */
.L_x_8:
[----:B-12---:R-:W1:Y:S01]  /*04d0*/  SHFL.IDX PT, R2, R65, RZ, 0x1f ;  /* 0x00001fff41027589 */ /* 0x006e6200000e0000 */
[----:B------:R-:W-:-:S04]  /*04e0*/  UISETP.NE.AND UP1, UPT, UR8, 0x2, UPT ;  /* 0x000000020800788c */ /* 0x000fc8000bf25270 */
[----:B------:R-:W-:Y:S01]  /*04f0*/  USEL UR6, URZ, 0x1, UP1 ;  /* 0x00000001ff067887 */ /* 0x000fe20008800000 */
[----:B-1----:R-:W-:-:S13]  /*0500*/  ISETP.NE.AND P0, PT, R2, RZ, PT ;  /* 0x000000ff0200720c */ /* 0x002fda0003f05270 */
[----:B------:R-:W-:Y:S05]  /*0510*/  @P0 BRA `(.L_x_9) ;  /* 0x00000000009c0947 */ /* 0x000fea0003800000 */
[----:B------:R-:W-:Y:S01]  /*0520*/  ELECT P0, URZ, PT ;  /* 0x0000000000ff782f */ /* 0x000fe20003800000 */
[----:B------:R-:W-:-:S12]  /*0530*/  BSSY.RECONVERGENT B0, `(.L_x_9) ;  /* 0x0000025000007945 */ /* 0x000fd80003800200 */
[----:B------:R-:W-:Y:S05]  /*0540*/  @!P0 BRA `(.L_x_10) ;  /* 0x00000000008c8947 */ /* 0x000fea0003800000 */
[----:B------:R-:W1:Y:S01]  /*0550*/  S2UR UR5, SR_CgaCtaId ;  /* 0x00000000000579c3 */ /* 0x000e620000008800 */
[----:B------:R-:W-:Y:S01]  /*0560*/  UMOV UR7, 0x400 ;  /* 0x0000040000077882 */ /* 0x000fe20000000000 */
[----:B------:R-:W-:Y:S02]  /*0570*/  UMOV UR4, 0x1 ;  /* 0x0000000100047882 */ /* 0x000fe40000000000 */
[----:B------:R-:W-:-:S04]  /*0580*/  UIADD3 UR10, UPT, UPT, -UR4, 0x100000, URZ ;  /* 0x00100000040a7890 */ /* 0x000fc8000fffe1ff */
[----:B------:R-:W-:Y:S02]  /*0590*/  USHF.L.U32 UR11, UR10, 0xb, URZ ;  /* 0x0000000b0a0b7899 */ /* 0x000fe400080006ff */
[----:B------:R-:W-:Y:S02]  /*05a0*/  USHF.L.U32 UR10, UR10, 0x1, URZ ;  /* 0x000000010a0a7899 */ /* 0x000fe400080006ff */
[----:B-1----:R-:W-:Y:S01]  /*05b0*/  ULEA UR5, UR5, UR7, 0x18 ;  /* 0x0000000705057291 */ /* 0x002fe2000f8ec0ff */
[----:B------:R-:W1:Y:S11]  /*05c0*/  FENCE.VIEW.ASYNC.S ;  /* 0x00000000000073c6 */ /* 0x000e760000000000 */
[----:B-1----:R1:W2:Y:S01]  /*05d0*/  SYNCS.EXCH.64 URZ, [UR5], UR10 ;  /* 0x0000000a05ff75b2 */ /* 0x0022a20008000100 */
[----:B------:R1:W3:Y:S01]  /*05e0*/  SYNCS.EXCH.64 URZ, [UR5+0x68], UR10 ;  /* 0x0000680a05ff75b2 */ /* 0x0002e20008000100 */
[----:B------:R1:W4:Y:S01]  /*05f0*/  SYNCS.EXCH.64 URZ, [UR5+0x8], UR10 ;  /* 0x0000080a05ff75b2 */ /* 0x0003220008000100 */
[----:B------:R1:W1:Y:S01]  /*0600*/  SYNCS.EXCH.64 URZ, [UR5+0x70], UR10 ;  /* 0x0000700a05ff75b2 */ /* 0x0002620008000100 */
        /* <DEDUP_REMOVED lines=22> */
[----:B--234-:R-:W-:Y:S01]  /*0770*/  NOP ;  /* 0x0000000000007918 */ /* 0x01cfe20000000000 */
.L_x_10:
[----:B-1----:R-:W-:Y:S05]  /*0780*/  BSYNC.RECONVERGENT B0 ;  /* 0x0000000000007941 */ /* 0x002fea0003800200 */
.L_x_9:
[----:B------:R-:W1:Y:S01]  /*0790*/  SHFL.IDX PT, R2, R65, RZ, 0x1f ;  /* 0x00001fff41027589 */ /* 0x000e6200000e0000 */
[----:B------:R-:W-:Y:S01]  /*07a0*/  NOP ;  /* 0x0000000000007918 */ /* 0x000fe20000000000 */
[----:B-1----:R-:W-:-:S13]  /*07b0*/  ISETP.NE.AND P0, PT, R2, 0x1, PT ;  /* 0x000000010200780c */ /* 0x002fda0003f05270 */
[----:B------:R-:W-:Y:S05]  /*07c0*/  @P0 BRA `(.L_x_11) ;  /* 0x0000000000500947 */ /* 0x000fea0003800000 */
[----:B------:R-:W1:Y:S01]  /*07d0*/  S2UR UR7, SR_CgaCtaId ;  /* 0x00000000000779c3 */ /* 0x000e620000008800 */
[----:B------:R-:W-:Y:S01]  /*07e0*/  UMOV UR9, 0x400 ;  /* 0x0000040000097882 */ /* 0x000fe20000000000 */
[----:B------:R-:W-:Y:S01]  /*07f0*/  UMOV UR5, 0x20 ;  /* 0x0000002000057882 */ /* 0x000fe20000000000 */
[----:B------:R-:W-:Y:S01]  /*0800*/  UMOV UR4, 0x80 ;  /* 0x0000008000047882 */ /* 0x000fe20000000000 */
[----:B------:R-:W-:-:S04]  /*0810*/  UIADD3 UR10, UPT, UPT, -UR5, 0x100000, URZ ;  /* 0x00100000050a7890 */ /* 0x000fc8000fffe1ff */
[----:B------:R-:W-:Y:S02]  /*0820*/  USHF.L.U32 UR11, UR10, 0xb, URZ ;  /* 0x0000000b0a0b7899 */ /* 0x000fe400080006ff */
[----:B------:R-:W-:Y:S02]  /*0830*/  USHF.L.U32 UR10, UR10, 0x1, URZ ;  /* 0x000000010a0a7899 */ /* 0x000fe400080006ff */
[----:B------:R-:W-:-:S04]  /*0840*/  UIADD3 UR4, UPT, UPT, -UR4, 0x100000, URZ ;  /* 0x0010000004047890 */ /* 0x000fc8000fffe1ff */
[----:B------:R-:W-:Y:S02]  /*0850*/  USHF.L.U32 UR5, UR4, 0xb, URZ ;  /* 0x0000000b04057899 */ /* 0x000fe400080006ff */
[----:B------:R-:W-:Y:S01]  /*0860*/  USHF.L.U32 UR4, UR4, 0x1, URZ ;  /* 0x0000000104047899 */ /* 0x000fe200080006ff */
[----:B------:R-:W-:Y:S01]  /*0870*/  ELECT P0, URZ, PT ;  /* 0x0000000000ff782f */ /* 0x000fe20003800000 */
[----:B-1----:R-:W-:Y:S01]  /*0880*/  ULEA UR7, UR7, UR9, 0x18 ;  /* 0x0000000907077291 */ /* 0x002fe2000f8ec0ff */
[----:B------:R-:W1:Y:S11]  /*0890*/  FENCE.VIEW.ASYNC.S ;  /* 0x00000000000073c6 */ /* 0x000e760000000000 */
[----:B-1----:R1:W2:Y:S01]  /*08a0*/  SYNCS.EXCH.64 URZ, [UR7+0xd0], UR10 ;  /* 0x0000d00a07ff75b2 */ /* 0x0022a20008000100 */
[----:B------:R1:W3:Y:S01]  /*08b0*/  SYNCS.EXCH.64 URZ, [UR7+0xe8], UR4 ;  /* 0x0000e80407ff75b2 */ /* 0x0002e20008000100 */
[----:B------:R1:W4:Y:S01]  /*08c0*/  SYNCS.EXCH.64 URZ, [UR7+0xd8], UR10 ;  /* 0x0000d80a07ff75b2 */ /* 0x0003220008000100 */
[----:B------:R1:W1:Y:S01]  /*08d0*/  SYNCS.EXCH.64 URZ, [UR7+0xf0], UR4 ;  /* 0x0000f00407ff75b2 */ /* 0x0002620008000100 */
[----:B------:R1:W1:Y:S01]  /*08e0*/  SYNCS.EXCH.64 URZ, [UR7+0xe0], UR10 ;  /* 0x0000e00a07ff75b2 */ /* 0x0002620008000100 */
[----:B------:R1:W1:Y:S01]  /*08f0*/  SYNCS.EXCH.64 URZ, [UR7+0xf8], UR4 ;  /* 0x0000f80407ff75b2 */ /* 0x0002620008000100 */
[----:B------:R-:W-:Y:S01]  /*0900*/  NOP ;  /* 0x0000000000007918 */ /* 0x000fe20000000000 */
.L_x_11:
[----:B------:R-:W2:Y:S01]  /*0910*/  SHFL.IDX PT, R2, R65, RZ, 0x1f ;  /* 0x00001fff41027589 */ /* 0x000ea200000e0000 */
[----:B------:R-:W-:Y:S01]  /*0920*/  NOP ;  /* 0x0000000000007918 */ /* 0x000fe20000000000 */
[----:B--2---:R-:W-:-:S13]  /*0930*/  ISETP.NE.AND P0, PT, R2, 0x3, PT ;  /* 0x000000030200780c */ /* 0x004fda0003f05270 */
[----:B------:R-:W-:Y:S05]  /*0940*/  @P0 BRA `(.L_x_12) ;  /* 0x0000000000300947 */ /* 0x000fea0003800000 */
[----:B-1----:R-:W1:Y:S01]  /*0950*/  S2UR UR5, SR_CgaCtaId ;  /* 0x00000000000579c3 */ /* 0x002e620000008800 */
[----:B------:R-:W-:Y:S01]  /*0960*/  UMOV UR7, 0x400 ;  /* 0x0000040000077882 */ /* 0x000fe20000000000 */
[----:B------:R-:W-:Y:S01]  /*0970*/  UMOV UR4, 0x20 ;  /* 0x0000002000047882 */ /* 0x000fe20000000000 */
[----:B------:R-:W-:Y:S01]  /*0980*/  ELECT P0, URZ, PT ;  /* 0x0000000000ff782f */ /* 0x000fe20003800000 */
[----:B------:R-:W-:-:S04]  /*0990*/  UIADD3 UR10, UPT, UPT, -UR4, 0x100000, URZ ;  /* 0x00100000040a7890 */ /* 0x000fc8000fffe1ff */
[----:B------:R-:W-:Y:S02]  /*09a0*/  USHF.L.U32 UR11, UR10, 0xb, URZ ;  /* 0x0000000b0a0b7899 */ /* 0x000fe400080006ff */
[----:B------:R-:W-:Y:S02]  /*09b0*/  USHF.L.U32 UR10, UR10, 0x1, URZ ;  /* 0x000000010a0a7899 */ /* 0x000fe400080006ff */
[----:B-1----:R-:W-:Y:S01]  /*09c0*/  ULEA UR5, UR5, UR7, 0x18 ;  /* 0x0000000705057291 */ /* 0x002fe2000f8ec0ff */
[----:B------:R-:W1:Y:S11]  /*09d0*/  FENCE.VIEW.ASYNC.S ;  /* 0x00000000000073c6 */ /* 0x000e760000000000 */
[----:B-1----:R2:W1:Y:S01]  /*09e0*/  SYNCS.EXCH.64 URZ, [UR5+0x100], UR10 ;  /* 0x0001000a05ff75b2 */ /* 0x0024620008000100 */
[----:B------:R2:W1:Y:S02]  /*09f0*/  SYNCS.EXCH.64 URZ, [UR5+0x108], UR10 ;  /* 0x0001080a05ff75b2 */ /* 0x0004640008000100 */
[----:B--2---:R-:W-:Y:S01]  /*0a00*/  NOP ;  /* 0x0000000000007918 */ /* 0x004fe20000000000 */
.L_x_12:
[----:B------:R-:W2:Y:S01]  /*0a10*/  SHFL.IDX PT, R2, R65, RZ, 0x1f ;  /* 0x00001fff41027589 */ /* 0x000ea200000e0000 */
[----:B------:R-:W-:Y:S01]  /*0a20*/  NOP ;  /* 0x0000000000007918 */ /* 0x000fe20000000000 */
[----:B--2---:R-:W-:-:S13]  /*0a30*/  ISETP.NE.AND P0, PT, R2, 0x4, PT ;  /* 0x000000040200780c */ /* 0x004fda0003f05270 */
[----:B------:R-:W-:Y:S05]  /*0a40*/  @P0 BRA `(.L_x_13) ;  /* 0x00000000004c0947 */ /* 0x000fea0003800000 */
[----:B-1----:R-:W1:Y:S01]  /*0a50*/  S2UR UR5, SR_CgaCtaId ;  /* 0x00000000000579c3 */ /* 0x002e620000008800 */
[----:B------:R-:W-:Y:S01]  /*0a60*/  UMOV UR9, 0x100 ;  /* 0x0000010000097882 */ /* 0x000fe20000000000 */
[----:B------:R-:W-:Y:S01]  /*0a70*/  UMOV UR7, 0x400 ;  /* 0x0000040000077882 */ /* 0x000fe20000000000 */
[----:B------:R-:W-:Y:S01]  /*0a80*/  USEL UR9, UR9, 0xe0, UP2 ;  /* 0x000000e009097887 */ /* 0x000fe20009000000 */
[----:B------:R-:W-:Y:S01]  /*0a90*/  UMOV UR4, 0x1 ;  /* 0x0000000100047882 */ /* 0x000fe20000000000 */
[----:B------:R-:W-:Y:S01]  /*0aa0*/  ELECT P0, URZ, PT ;  /* 0x0000000000ff782f */ /* 0x000fe20003800000 */
[----:B------:R-:W-:-:S04]  /*0ab0*/  UIADD3 UR10, UPT, UPT, -UR4, 0x100000, URZ ;  /* 0x00100000040a7890 */ /* 0x000fc8000fffe1ff */
[----:B------:R-:W-:Y:S02]  /*0ac0*/  USHF.L.U32 UR11, UR10, 0xb, URZ ;  /* 0x0000000b0a0b7899 */ /* 0x000fe400080006ff */
[----:B------:R-:W-:Y:S02]  /*0ad0*/  USHF.L.U32 UR10, UR10, 0x1, URZ ;  /* 0x000000010a0a7899 */ /* 0x000fe400080006ff */
[----:B------:R-:W-:-:S04]  /*0ae0*/  UIADD3 UR12, UPT, UPT, -UR9, 0x100000, URZ ;  /* 0x00100000090c7890 */ /* 0x000fc8000fffe1ff */
[----:B------:R-:W-:Y:S02]  /*0af0*/  USHF.L.U32 UR13, UR12, 0xb, URZ ;  /* 0x0000000b0c0d7899 */ /* 0x000fe400080006ff */
[----:B------:R-:W-:Y:S02]  /*0b00*/  USHF.L.U32 UR12, UR12, 0x1, URZ ;  /* 0x000000010c0c7899 */ /* 0x000fe400080006ff */
[----:B-1----:R-:W-:Y:S01]  /*0b10*/  ULEA UR5, UR5, UR7, 0x18 ;  /* 0x0000000705057291 */ /* 0x002fe2000f8ec0ff */
[----:B------:R-:W1:Y:S11]  /*0b20*/  FENCE.VIEW.ASYNC.S ;  /* 0x00000000000073c6 */ /* 0x000e760000000000 */
[----:B-1----:R2:W1:Y:S01]  /*0b30*/  SYNCS.EXCH.64 URZ, [UR5+0x110], UR10 ;  /* 0x0001100a05ff75b2 */ /* 0x0024620008000100 */
[----:B------:R2:W1:Y:S01]  /*0b40*/  SYNCS.EXCH.64 URZ, [UR5+0x120], UR12 ;  /* 0x0001200c05ff75b2 */ /* 0x0004620008000100 */
[----:B------:R2:W1:Y:S01]  /*0b50*/  SYNCS.EXCH.64 URZ, [UR5+0x118], UR10 ;  /* 0x0001180a05ff75b2 */ /* 0x0004620008000100 */
[----:B------:R2:W1:Y:S02]  /*0b60*/  SYNCS.EXCH.64 URZ, [UR5+0x128], UR12 ;  /* 0x0001280c05ff75b2 */ /* 0x0004640008000100 */
[----:B--2---:R-:W-:Y:S01]  /*0b70*/  NOP ;  /* 0x0000000000007918 */ /* 0x004fe20000000000 */
.L_x_13:
[----:B------:R-:W2:Y:S01]  /*0b80*/  SHFL.IDX PT, R2, R65, RZ, 0x1f ;  /* 0x00001fff41027589 */ /* 0x000ea200000e0000 */
[----:B------:R-:W-:Y:S01]  /*0b90*/  NOP ;  /* 0x0000000000007918 */ /* 0x000fe20000000000 */
[----:B--2---:R-:W-:-:S13]  /*0ba0*/  ISETP.NE.AND P0, PT, R2, 0x5, PT ;  /* 0x000000050200780c */ /* 0x004fda0003f05270 */
[----:B------:R-:W-:Y:S05]  /*0bb0*/  @P0 BRA `(.L_x_14) ;  /* 0x0000000000580947 */ /* 0x000fea0003800000 */
[----:B-1----:R-:W1:Y:S01]  /*0bc0*/  S2UR UR7, SR_CgaCtaId ;  /* 0x00000000000779c3 */ /* 0x002e620000008800 */
        /* <DEDUP_REMOVED lines=12> */
[----:B-1----:R2:W1:Y:S01]  /*0c90*/  SYNCS.EXCH.64 URZ, [UR7+0x130], UR10 ;  /* 0x0001300a07ff75b2 */ /* 0x0024620008000100 */
[----:B------:R2:W1:Y:S01]  /*0ca0*/  SYNCS.EXCH.64 URZ, [UR7+0x150], UR4 ;  /* 0x0001500407ff75b2 */ /* 0x0004620008000100 */
[----:B------:R2:W1:Y:S01]  /*0cb0*/  SYNCS.EXCH.64 URZ, [UR7+0x138], UR10 ;  /* 0x0001380a07ff75b2 */ /* 0x0004620008000100 */
[----:B------:R2:W1:Y:S01]  /*0cc0*/  SYNCS.EXCH.64 URZ, [UR7+0x158], UR4 ;  /* 0x0001580407ff75b2 */ /* 0x0004620008000100 */
[----:B------:R2:W1:Y:S01]  /*0cd0*/  SYNCS.EXCH.64 URZ, [UR7+0x140], UR10 ;  /* 0x0001400a07ff75b2 */ /* 0x0004620008000100 */
[----:B------:R2:W1:Y:S01]  /*0ce0*/  SYNCS.EXCH.64 URZ, [UR7+0x160], UR4 ;  /* 0x0001600407ff75b2 */ /* 0x0004620008000100 */
[----:B------:R2:W1:Y:S01]  /*0cf0*/  SYNCS.EXCH.64 URZ, [UR7+0x148], UR10 ;  /* 0x0001480a07ff75b2 */ /* 0x0004620008000100 */
[----:B------:R2:W1:Y:S02]  /*0d00*/  SYNCS.EXCH.64 URZ, [UR7+0x168], UR4 ;  /* 0x0001680407ff75b2 */ /* 0x0004640008000100 */
[----:B--2---:R-:W-:Y:S01]  /*0d10*/  NOP ;  /* 0x0000000000007918 */ /* 0x004fe20000000000 */
.L_x_14:
        /* <DEDUP_REMOVED lines=18> */
.L_x_15:
[----:B-1----:R-:W1:Y:S01]  /*0e40*/  S2UR UR5, SR_CTAID.X ;  /* 0x00000000000579c3 */ /* 0x002e620000002500 */
[----:B------:R-:W-:-:S05]  /*0e50*/  CS2R.32 R59, SR_CgaSize ;  /* 0x00000000003b7805 */ /* 0x000fca0000008a00 */
[----:B------:R-:W-:-:S05]  /*0e60*/  IMAD R59, R59, -0xa0, RZ ;  /* 0xffffff603b3b7824 */ /* 0x000fca00078e02ff */
[----:B------:R-:W-:-:S14]  /*0e70*/  R2UR UR9, R59 ;  /* 0x000000003b0972ca */ /* 0x000fdc00000e0000 */
[----:B------:R-:W2:Y:S01]  /*0e80*/  LDCU UR9, c[0x0][UR9+0x2b0] ;  /* 0x00005600090977ac */ /* 0x000ea20008000800 */
[----:B------:R-:W-:Y:S01]  /*0e90*/  NOP ;  /* 0x0000000000007918 */ /* 0x000fe20000000000 */
[----:B------:R-:W-:-:S05]  /*0ea0*/  CS2R.32 R59, SR_CgaSize ;  /* 0x00000000003b7805 */ /* 0x000fca0000008a00 */
[----:B------:R-:W-:-:S05]  /*0eb0*/  IMAD R59, R59, -0xa0, RZ ;  /* 0xffffff603b3b7824 */ /* 0x000fca00078e02ff */
[----:B------:R-:W-:-:S14]  /*0ec0*/  R2UR UR7, R59 ;  /* 0x000000003b0772ca */ /* 0x000fdc00000e0000 */
[----:B------:R-:W3:Y:S01]  /*0ed0*/  LDCU UR7, c[0x0][UR7+0x2b4] ;  /* 0x00005680070777ac */ /* 0x000ee20008000800 */
[----:B------:R-:W4:Y:S08]  /*0ee0*/  S2UR UR4, SR_CTAID.Y ;  /* 0x00000000000479c3 */ /* 0x000f300000002600 */
[----:B------:R-:W3:Y:S01]  /*0ef0*/  LDC R10, c[0x0][0xb24] ;  /* 0x0002c900ff0a7b82 */ /* 0x000ee20000000800 */
[----:B-1----:R-:W-:-:S02]  /*0f00*/  I2FP.F32.U32 R59, UR5 ;  /* 0x00000005003b7c45 */ /* 0x002fc40008201000 */
[----:B------:R-:W-:-:S05]  /*0f10*/  CS2R.32 R3, SR_CgaSize ;  /* 0x0000000000037805 */ /* 0x000fca0000008a00 */
[----:B------:R-:W-:-:S06]  /*0f20*/  IMAD R3, R3, -0xa0, RZ ;  /* 0xffffff6003037824 */ /* 0x000fcc00078e02ff */
[----:B------:R-:W1:Y:S01]  /*0f30*/  LDC R3, c[0x0][R3+0x2a0] ;  /* 0x0000a80003037b82 */ /* 0x000e620000000800 */
[----:B------:R-:W-:Y:S01]  /*0f40*/  MOV R21, UR5 ;  /* 0x0000000500157c02 */ /* 0x000fe20008000f00 */
[----:B--2---:R-:W-:Y:S01]  /*0f50*/  FMUL R59, R59, UR9 ;  /* 0x000000093b3b7c20 */ /* 0x004fe20008400000 */
[----:B----4-:R-:W-:Y:S02]  /*0f60*/  I2FP.F32.U32 R58, UR4 ;  /* 0x00000004003a7c45 */ /* 0x010fe40008201000 */
[----:B------:R-:W-:-:S05]  /*0f70*/  CS2R.32 R2, SR_CgaSize ;  /* 0x0000000000027805 */ /* 0x000fca0000008a00 */
[----:B------:R-:W-:-:S06]  /*0f80*/  IMAD R2, R2, -0xa0, RZ ;  /* 0xffffff6002027824 */ /* 0x000fcc00078e02ff */
[----:B------:R-:W2:Y:S01]  /*0f90*/  LDC R2, c[0x0][R2+0x2a4] ;  /* 0x0000a90002027b82 */ /* 0x000ea20000000800 */
[----:B------:R-:W-:Y:S01]  /*0fa0*/  MOV R20, UR4 ;  /* 0x0000000400147c02 */ /* 0x000fe20008000f00 */
[----:B------:R-:W4:Y:S01]  /*0fb0*/  F2I.U32.TRUNC.NTZ R59, R59 ;  /* 0x0000003b003b7305 */ /* 0x000f22000020f000 */
[----:B---3--:R-:W-:-:S05]  /*0fc0*/  FMUL R58, R58, UR7 ;  /* 0x000000073a3a7c20 */ /* 0x008fca0008400000 */
[----:B------:R-:W-:Y:S01]  /*0fd0*/  BAR.SYNC.DEFER_BLOCKING 0x0 ;  /* 0x0000000000007b1d */ /* 0x000fe20000010000 */
[----:B------:R-:W-:-:S05]  /*0fe0*/  ISETP.GE.AND P0, PT, R10, 0x1, PT ;  /* 0x000000010a00780c */ /* 0x000fca0003f06270 */
[----:B------:R-:W3:Y:S02]  /*0ff0*/  F2I.U32.TRUNC.NTZ R58, R58 ;  /* 0x0000003a003a7305 */ /* 0x000ee4000020f000 */
[----:B------:R-:W2:Y:S01]  /*1000*/  S2UR UR36, SR_CTAID.Z ;  /* 0x00000000002479c3 */ /* 0x000ea20000002700 */
[----:B----4-:R-:W-:-:S05]  /*1010*/  IADD3 R59, PT, PT, -R59, RZ, RZ ;  /* 0x000000ff3b3b7210 */ /* 0x010fca0007ffe1ff */
[----:B-1----:R-:W-:Y:S01]  /*1020*/  IMAD R59, R3, R59, UR5 ;  /* 0x00000005033b7e24 */ /* 0x002fe2000f8e023b */
[----:B---3--:R-:W-:-:S05]  /*1030*/  IADD3 R58, PT, PT, -R58, RZ, RZ ;  /* 0x000000ff3a3a7210 */ /* 0x008fca0007ffe1ff */
[----:B--2---:R-:W-:Y:S01]  /*1040*/  IMAD R58, R2, R58, UR4 ;  /* 0x00000004023a7e24 */ /* 0x004fe2000f8e023a */
[----:B------:R-:W-:Y:S06]  /*1050*/  @!P0 BRA `(.L_x_16) ;  /* 0x0000000000b88947 */ /* 0x000fec0003800000 */
[----:B------:R-:W1:Y:S01]  /*1060*/  LDC.64 R4, c[0x0][0xb18] ;  /* 0x0002c600ff047b82 */ /* 0x000e620000000a00 */
[----:B------:R-:W-:-:S07]  /*1070*/  ISETP.NE.AND P0, PT, R10, 0x1, PT ;  /* 0x000000010a00780c */ /* 0x000fce0003f05270 */
[----:B------:R-:W2:Y:S08]  /*1080*/  LDC R9, c[0x0][0xb0c] ;  /* 0x0002c300ff097b82 */ /* 0x000eb00000000800 */
[----:B------:R-:W3:Y:S08]  /*1090*/  LDC R12, c[0x0][0x370] ;  /* 0x0000dc00ff0c7b82 */ /* 0x000ef00000000800 */
[----:B------:R-:W4:Y:S01]  /*10a0*/  LDC R11, c[0x0][0x374] ;  /* 0x0000dd00ff0b7b82 */ /* 0x000f220000000800 */
[----:B-1----:R-:W-:-:S07]  /*10b0*/  ISETP.NE.AND P1, PT, R4, 0x1, PT ;  /* 0x000000010400780c */ /* 0x002fce0003f25270 */
[----:B------:R-:W3:Y:S01]  /*10c0*/  LDC.64 R6, c[0x0][0xb10] ;  /* 0x0002c400ff067b82 */ /* 0x000ee20000000a00 */
[----:B--2---:R-:W-:-:S07]  /*10d0*/  ISETP.NE.AND P2, PT, R9, 0x1, PT ;  /* 0x000000010900780c */ /* 0x004fce0003f45270 */
[----:B------:R-:W1:Y:S08]  /*10e0*/  LDC R8, c[0x0][0xb20] ;  /* 0x0002c800ff087b82 */ /* 0x000e700000000800 */
[----:B------:R-:W2:Y:S01]  /*10f0*/  LDC.64 R2, c[0x0][0xb28] ;  /* 0x0002ca00ff027b82 */ /* 0x000ea20000000a00 */
[----:B----4-:R-:W-:-:S04]  /*1100*/  IMAD.HI.U32 R13, R11, R5, RZ ;  /* 0x000000050b0d7227 */ /* 0x010fc800078e00ff */
[----:B------:R-:W-:-:S04]  /*1110*/  IMAD.HI.U32 R5, R20, R5, RZ ;  /* 0x0000000514057227 */ /* 0x000fc800078e00ff */
[----:B---3--:R-:W-:-:S05]  /*1120*/  IMAD.HI.U32 R14, R12, R6, RZ ;  /* 0x000000060c0e7227 */ /* 0x008fca00078e00ff */
[-C--:B------:R-:W-:Y:S01]  /*1130*/  @P2 SHF.R.U32.HI R12, RZ, R7.reuse, R14 ;  /* 0x00000007ff0c2219 */ /* 0x080fe2000001160e */
[----:B------:R-:W-:Y:S01]  /*1140*/  IMAD.HI.U32 R14, R21, R6, RZ ;  /* 0x00000006150e7227 */ /* 0x000fe200078e00ff */
[-C--:B-1----:R-:W-:Y:S02]  /*1150*/  @P1 SHF.R.U32.HI R11, RZ, R8.reuse, R13 ;  /* 0x00000008ff0b1219 */ /* 0x082fe4000001160d */
[----:B------:R-:W-:Y:S02]  /*1160*/  SHF.R.U32.HI R5, RZ, R8, R5 ;  /* 0x00000008ff057219 */ /* 0x000fe40000011605 */
[----:B------:R-:W-:Y:S02]  /*1170*/  SHF.R.U32.HI R14, RZ, R7, R14 ;  /* 0x00000007ff0e7219 */ /* 0x000fe4000001160e */
[----:B------:R-:W-:Y:S01]  /*1180*/  SEL R5, R20, R5, !P1 ;  /* 0x0000000514057207 */ /* 0x000fe20004800000 */
[----:B--2---:R-:W-:Y:S01]  /*1190*/  IMAD.HI.U32 R13, R11, R2, RZ ;  /* 0x000000020b0d7227 */ /* 0x004fe200078e00ff */
[----:B------:R-:W-:-:S03]  /*11a0*/  SEL R14, R21, R14, !P2 ;  /* 0x0000000e150e7207 */ /* 0x000fc60005000000 */
[----:B------:R-:W-:Y:S01]  /*11b0*/  IMAD.HI.U32 R6, R12, R2, RZ ;  /* 0x000000020c067227 */ /* 0x000fe200078e00ff */
[----:B------:R-:W-:-:S04]  /*11c0*/  @P0 SHF.R.U32.HI R11, RZ, R3, R13 ;  /* 0x00000003ff0b0219 */ /* 0x000fc8000001160d */
[----:B------:R-:W-:Y:S01]  /*11d0*/  @P0 SHF.R.U32.HI R12, RZ, R3, R6 ;  /* 0x00000003ff0c0219 */ /* 0x000fe20000011606 */
[----:B------:R-:W-:-:S04]  /*11e0*/  IMAD R11, R11, R10, RZ ;  /* 0x0000000a0b0b7224 */ /* 0x000fc800078e02ff */
[----:B------:R-:W-:Y:S01]  /*11f0*/  IMAD R6, R12, R10, RZ ;  /* 0x0000000a0c067224 */ /* 0x000fe200078e02ff */
[----:B------:R-:W-:-:S04]  /*1200*/  ISETP.GE.AND P1, PT, R5, R11, PT ;  /* 0x0000000b0500720c */ /* 0x000fc80003f26270 */
[----:B------:R-:W-:Y:S01]  /*1210*/  ISETP.GE.OR P1, PT, R14, R6, P1 ;  /* 0x000000060e00720c */ /* 0x000fe20000f26670 */
[----:B------:R-:W-:-:S05]  /*1220*/  IMAD.HI.U32 R6, R5, R2, RZ ;  /* 0x0000000205067227 */ /* 0x000fca00078e00ff */
[----:B------:R-:W-:-:S04]  /*1230*/  SHF.R.U32.HI R6, RZ, R3, R6 ;  /* 0x00000003ff067219 */ /* 0x000fc80000011606 */
[----:B------:R-:W-:-:S03]  /*1240*/  SEL R6, R5, R6, !P0 ;  /* 0x0000000605067207 */ /* 0x000fc60004000000 */
[----:B------:R-:W-:Y:S01]  /*1250*/  @!P1 IMAD.HI.U32 R7, R14, R2, RZ ;  /* 0x000000020e079227 */ /* 0x000fe200078e00ff */
[----:B------:R-:W-:-:S04]  /*1260*/  IADD3 R2, PT, PT, -R6, RZ, RZ ;  /* 0x000000ff06027210 */ /* 0x000fc80007ffe1ff */
[----:B------:R-:W-:Y:S01]  /*1270*/  @!P1 SHF.R.U32.HI R3, RZ, R3, R7 ;  /* 0x00000003ff039219 */ /* 0x000fe20000011607 */
[----:B------:R-:W-:Y:S01]  /*1280*/  IMAD R2, R10, R2, R5 ;  /* 0x000000020a027224 */ /* 0x000fe200078e0205 */
[----:B------:R-:W-:Y:S02]  /*1290*/  IADD3 R7, PT, PT, -R5, RZ, RZ ;  /* 0x000000ff05077210 */ /* 0x000fe40007ffe1ff */
[----:B------:R-:W-:-:S03]  /*12a0*/  @!P1 SEL R3, R14, R3, !P0 ;  /* 0x000000030e039207 */ /* 0x000fc60004000000 */
[----:B------:R-:W-:Y:S02]  /*12b0*/  IMAD R7, R4, R7, R20 ;  /* 0x0000000704077224 */ /* 0x000fe400078e0214 */
[--C-:B------:R-:W-:Y:S02]  /*12c0*/  @!P1 IMAD.IADD R6, R6, 0x1, -R3.reuse ;  /* 0x0000000106069824 */ /* 0x100fe400078e0a03 */
[----:B------:R-:W-:Y:S01]  /*12d0*/  @!P1 IMAD R3, R2, R12, R3 ;  /* 0x0000000c02039224 */ /* 0x000fe200078e0203 */
[----:B------:R-:W-:Y:S01]  /*12e0*/  IADD3 R2, PT, PT, -R14, RZ, RZ ;  /* 0x000000ff0e027210 */ /* 0x000fe20007ffe1ff */
[----:B------:R-:W-:Y:S02]  /*12f0*/  @!P1 IMAD R5, R6, R10, R14 ;  /* 0x0000000a06059224 */ /* 0x000fe400078e020e */
[----:B------:R-:W-:Y:S02]  /*1300*/  @!P1 IMAD.MOV.U32 R14, RZ, RZ, R3 ;  /* 0x000000ffff0e9224 */ /* 0x000fe400078e0003 */
[----:B------:R-:W-:-:S02]  /*1310*/  IMAD R2, R9, R2, R21 ;  /* 0x0000000209027224 */ /* 0x000fc400078e0215 */
[----:B------:R-:W-:Y:S02]  /*1320*/  IMAD R20, R5, R4, R7 ;  /* 0x0000000405147224 */ /* 0x000fe400078e0207 */
[----:B------:R-:W-:Y:S02]  /*1330*/  IMAD R21, R14, R9, R2 ;  /* 0x000000090e157224 */ /* 0x000fe400078e0202 */
.L_x_16:
[----:B------:R-:W1:Y:S01]  /*1340*/  LDCU UR4, c[0x0][0xb30] ;  /* 0x00016600ff0477ac */ /* 0x000e620008000800 */
[----:B------:R-:W2:Y:S08]  /*1350*/  S2UR UR37, SR_CgaCtaId ;  /* 0x00000000002579c3 */ /* 0x000eb00000008800 */
[----:B------:R-:W3:Y:S01]  /*1360*/  LDC R26, c[0x0][0xb24] ;  /* 0x0002c900ff1a7b82 */ /* 0x000ee20000000800 */
[----:B-1----:R-:W-:-:S09]  /*1370*/  UISETP.NE.AND UP1, UPT, UR4, 0x1, UPT ;  /* 0x000000010400788c */ /* 0x002fd2000bf25270 */
[----:B--2---:R-:W-:Y:S05]  /*1380*/  BRA.U UP1, `(.L_x_17) ;  /* 0x0000000101407547 */ /* 0x004fea000b800000 */
[----:B------:R-:W1:Y:S08]  /*1390*/  LDC.64 R4, c[0x0][0xb10] ;  /* 0x0002c400ff047b82 */ /* 0x000e700000000a00 */
[----:B------:R-:W2:Y:S08]  /*13a0*/  LDC.64 R2, c[0x0][0xb18] ;  /* 0x0002c600ff027b82 */ /* 0x000eb00000000a00 */
[----:B------:R-:W4:Y:S08]  /*13b0*/  LDC R6, c[0x0][0xb20] ;  /* 0x0002c800ff067b82 */ /* 0x000f300000000800 */
[----:B------:R-:W3:Y:S01]  /*13c0*/  LDC R7, c[0x0][0xb0c] ;  /* 0x0002c300ff077b82 */ /* 0x000ee20000000800 */
[----:B-1----:R-:W-:-:S05]  /*13d0*/  IMAD.HI.U32 R4, R21, R4, RZ ;  /* 0x0000000415047227 */ /* 0x002fca00078e00ff */
[----:B------:R-:W-:Y:S01]  /*13e0*/  SHF.R.U32.HI R4, RZ, R5, R4 ;  /* 0x00000005ff047219 */ /* 0x000fe20000011604 */
[----:B--2---:R-:W-:Y:S01]  /*13f0*/  IMAD.HI.U32 R3, R20, R3, RZ ;  /* 0x0000000314037227 */ /* 0x004fe200078e00ff */
[----:B------:R-:W-:-:S04]  /*1400*/  ISETP.NE.AND P0, PT, R2, 0x1, PT ;  /* 0x000000010200780c */ /* 0x000fc80003f05270 */
[----:B----4-:R-:W-:-:S04]  /*1410*/  SHF.R.U32.HI R3, RZ, R6, R3 ;  /* 0x00000006ff037219 */ /* 0x010fc80000011603 */
[----:B------:R-:W-:Y:S02]  /*1420*/  SEL R3, R20, R3, !P0 ;  /* 0x0000000314037207 */ /* 0x000fe40004000000 */
[----:B---3--:R-:W-:-:S04]  /*1430*/  ISETP.NE.AND P1, PT, R7, 0x1, PT ;  /* 0x000000010700780c */ /* 0x008fc80003f25270 */
[----:B------:R-:W-:-:S05]  /*1440*/  SEL R4, R21, R4, !P1 ;  /* 0x0000000415047207 */ /* 0x000fca0004800000 */
[----:B------:R-:W-:Y:S02]  /*1450*/  IMAD.IADD R5, R3, 0x1, -R4 ;  /* 0x0000000103057824 */ /* 0x000fe400078e0a04 */
[----:B------:R-:W-:Y:S02]  /*1460*/  IMAD.IADD R3, R4, 0x1, -R3 ;  /* 0x0000000104037824 */ /* 0x000fe400078e0a03 */
[----:B------:R-:W-:Y:S02]  /*1470*/  IMAD R21, R5, R7, R21 ;  /* 0x0000000705157224 */ /* 0x000fe400078e0215 */
[----:B------:R-:W-:-:S07]  /*1480*/  IMAD R20, R3, R2, R20 ;  /* 0x0000000203147224 */ /* 0x000fce00078e0214 */
.L_x_17:
[----:B------:R-:W-:Y:S01]  /*1490*/  BAR.SYNC.DEFER_BLOCKING 0x0 ;  /* 0x0000000000007b1d */ /* 0x000fe20000010000 */
[----:B------:R-:W-:Y:S01]  /*14a0*/  UISETP.NE.AND UP1, UPT, UR8, 0x2, UPT ;  /* 0x000000020800788c */ /* 0x000fe2000bf25270 */
[----:B------:R-:W-:Y:S02]  /*14b0*/  ISETP.NE.OR P5, PT, R0, 0x2, !P5 ;  /* 0x000000020000780c */ /* 0x000fe40006fa5670 */
[----:B------:R-:W-:-:S06]  /*14c0*/  LOP3.LUT R2, R70, 0x1f, RZ, 0xc0, !PT ;  /* 0x0000001f46027812 */ /* 0x000fcc00078ec0ff */
[----:B------:R-:W-:Y:S05]  /*14d0*/  BRA.U UP1, `(.L_x_18) ;  /* 0x0000001501987547 */ /* 0x000fea000b800000 */
[----:B------:R-:W1:Y:S01]  /*14e0*/  LDCU UR13, c[0x0][0x38c] ;  /* 0x00007180ff0d77ac */ /* 0x000e620008000800 */
[----:B------:R-:W2:Y:S01]  /*14f0*/  LDC R8, c[0x0][0x370] ;  /* 0x0000dc00ff087b82 */ /* 0x000ea20000000800 */
[----:B------:R-:W-:Y:S01]  /*1500*/  PLOP3.LUT P1, PT, PT, PT, UP2, 0x80, 0x8 ;  /* 0x000000000008781c */ /* 0x000fe20003f2f028 */
[----:B------:R-:W-:Y:S01]  /*1510*/  IMAD.MOV.U32 R15, RZ, RZ, 0x1 ;  /* 0x00000001ff0f7424 */ /* 0x000fe200078e00ff */
[----:B------:R-:W-:Y:S01]  /*1520*/  ISETP.EQ.OR P4, PT, R2, RZ, P5 ;  /* 0x000000ff0200720c */ /* 0x000fe20002f82670 */
[----:B------:R-:W-:Y:S01]  /*1530*/  IMAD.MOV.U32 R14, RZ, RZ, RZ ;  /* 0x000000ffff0e7224 */ /* 0x000fe200078e00ff */
[----:B------:R-:W-:Y:S02]  /*1540*/  PLOP3.LUT P1, PT, P1, PT, PT, 0x8, 0x80 ;  /* 0x000000000080781c */ /* 0x000fe40000f2e170 */
[----:B------:R-:W-:Y:S01]  /*1550*/  CS2R R12, SRZ ;  /* 0x00000000000c7805 */ /* 0x000fe2000001ff00 */
[----:B------:R-:W-:Y:S01]  /*1560*/  IMAD.MOV.U32 R11, RZ, RZ, 0x1 ;  /* 0x00000001ff0b7424 */ /* 0x000fe200078e00ff */
[----:B------:R-:W4:Y:S01]  /*1570*/  LDC R0, c[0x0][0x374] ;  /* 0x0000dd00ff007b82 */ /* 0x000f220000000800 */
[----:B------:R-:W2:Y:S01]  /*1580*/  LDCU.64 UR22, c[0x0][0x348] ;  /* 0x00006900ff1677ac */ /* 0x000ea20008000a00 */
[----:B------:R-:W-:Y:S01]  /*1590*/  UMOV UR6, URZ ;  /* 0x000000ff00067c82 */ /* 0x000fe20008000000 */
[----:B-1----:R-:W-:-:S04]  /*15a0*/  UIADD3 UR5, UPT, UPT, UR13, 0x3f, URZ ;  /* 0x0000003f0d057890 */ /* 0x002fc8000fffe0ff */
[----:B------:R-:W-:-:S04]  /*15b0*/  USHF.R.S32.HI UR4, URZ, 0x1f, UR5 ;  /* 0x0000001fff047899 */ /* 0x000fc80008011405 */
[----:B------:R-:W-:-:S04]  /*15c0*/  ULEA.HI UR4, UR4, UR5, URZ, 0x6 ;  /* 0x0000000504047291 */ /* 0x000fc8000f8f30ff */
[----:B------:R-:W-:Y:S02]  /*15d0*/  USHF.R.S32.HI UR15, URZ, 0x6, UR4 ;  /* 0x00000006ff0f7899 */ /* 0x000fe40008011404 */
[----:B------:R-:W-:Y:S02]  /*15e0*/  UIADD3 UR4, UPT, UPT, UR13, -0x1, URZ ;  /* 0xffffffff0d047890 */ /* 0x000fe4000fffe0ff */
[----:B------:R-:W-:Y:S02]  /*15f0*/  UISETP.LT.U32.AND UP0, UPT, UR15, 0xd, UPT ;  /* 0x0000000d0f00788c */ /* 0x000fe4000bf01070 */
[----:B------:R-:W-:Y:S02]  /*1600*/  UISETP.GE.U32.AND UP1, UPT, UR4, -0x7f, UPT ;  /* 0xffffff810400788c */ /* 0x000fe4000bf26070 */
[----:B------:R-:W-:Y:S02]  /*1610*/  USEL UR14, UR15, 0xd, UP0 ;  /* 0x0000000d0f0e7887 */ /* 0x000fe40008000000 */
[----:B------:R-:W-:-:S02]  /*1620*/  UIADD3 UR13, UPT, UPT, UR13, 0x7e, URZ ;  /* 0x0000007e0d0d7890 */ /* 0x000fc4000fffe0ff */
[----:B------:R-:W-:Y:S02]  /*1630*/  UIADD3 UR5, UPT, UPT, UR14, -0x1, URZ ;  /* 0xffffffff0e057890 */ /* 0x000fe4000fffe0ff */
[----:B------:R-:W-:-:S03]  /*1640*/  UIADD3 UR7, UPT, UPT, UR15, -UR14, URZ ;  /* 0x8000000e0f077290 */ /* 0x000fc6000fffe0ff */
[----:B------:R-:W-:-:S04]  /*1650*/  @UP1 UIADD3 UR5, UPT, UPT, UR14, URZ, URZ ;  /* 0x000000ff0e051290 */ /* 0x000fc8000fffe0ff */
[----:B--2---:R-:W-:-:S12]  /*1660*/  UIADD3 UR5, UPT, UPT, UR5, 0x1, URZ ;  /* 0x0000000105057890 */ /* 0x004fd8000fffe0ff */
.L_x_36:
[----:B------:R-:W-:Y:S01]  /*1670*/  UISETP.NE.AND UP0, UPT, UR37, URZ, UPT ;  /* 0x000000ff2500728c */ /* 0x000fe2000bf05270 */
[----:B------:R-:W1:Y:S08]  /*1680*/  S2UR UR37, SR_CgaCtaId ;  /* 0x00000000002579c3 */ /* 0x000e700000008800 */
[----:B------:R-:W-:Y:S05]  /*1690*/  BRA.U UP0, `(.L_x_19) ;  /* 0x0000000100347547 */ /* 0x000fea000b800000 */
[----:B------:R-:W2:Y:S01]  /*16a0*/  S2R R2, SR_CgaCtaId ;  /* 0x0000000000027919 */ /* 0x000ea20000008800 */
[----:B------:R-:W-:-:S04]  /*16b0*/  MOV R3, 0x400 ;  /* 0x0000040000037802 */ /* 0x000fc80000000f00 */
[----:B--2---:R-:W-:Y:S02]  /*16c0*/  LEA R2, R2, R3, 0x18 ;  /* 0x0000000302027211 */ /* 0x004fe400078ec0ff */
[----:B------:R-:W-:-:S03]  /*16d0*/  SHF.L.U32 R3, R11, 0x1f, RZ ;  /* 0x0000001f0b037819 */ /* 0x000fc600000006ff */
[----:B------:R-:W-:-:S04]  /*16e0*/  IMAD R2, R12, 0x8, R2 ;  /* 0x000000080c027824 */ /* 0x000fc800078e0202 */
[----:B------:R-:W2:Y:S02]  /*16f0*/  SYNCS.PHASECHK.TRANS64.TRYWAIT P0, [R2+URZ+0x180], R3 ;  /* 0x00018003020075a7 */ /* 0x000ea400080011ff */
[----:B--2---:R-:W-:Y:S05]  /*1700*/  @!P0 BRA `(.L_x_20) ;  /* 0x0000005c002c8947 */ /* 0x004fea0003800000 */
.L_x_125:
[----:B------:R-:W-:Y:S01]  /*1710*/  VIADD R12, R12, 0x1 ;  /* 0x000000010c0c7836 */ /* 0x000fe20000000000 */
[----:B------:R2:W-:Y:S04]  /*1720*/  SYNCS.ARRIVE.TRANS64.A1T0 RZ, [R2+URZ+0x170], RZ ;  /* 0x000170ff02ff79a7 */ /* 0x0005e800081000ff */
[----:B------:R-:W-:-:S04]  /*1730*/  ISETP.NE.AND P0, PT, R12, 0x2, PT ;  /* 0x000000020c00780c */ /* 0x000fc80003f05270 */
[----:B------:R-:W-:Y:S02]  /*1740*/  SEL R12, R12, RZ, P0 ;  /* 0x000000ff0c0c7207 */ /* 0x000fe40000000000 */
[----:B--2---:R-:W-:-:S04]  /*1750*/  SEL R2, RZ, 0x1, P0 ;  /* 0x00000001ff027807 */ /* 0x004fc80000000000 */
[----:B------:R-:W-:-:S07]  /*1760*/  LOP3.LUT R11, R11, R2, RZ, 0x3c, !PT ;  /* 0x000000020b0b7212 */ /* 0x000fce00078e3cff */
.L_x_19:
[----:B------:R-:W-:Y:S01]  /*1770*/  UMOV UR4, 0x400 ;  /* 0x0000040000047882 */ /* 0x000fe20000000000 */
[----:B------:R-:W-:Y:S01]  /*1780*/  SHF.L.U32 R2, R15, 0x1f, RZ ;  /* 0x0000001f0f027819 */ /* 0x000fe200000006ff */
[----:B-1----:R-:W-:Y:S01]  /*1790*/  ULEA UR4, UR37, UR4, 0x18 ;  /* 0x0000000425047291 */ /* 0x002fe2000f8ec0ff */
[----:B------:R-:W-:Y:S01]  /*17a0*/  R2UR UR35, R21 ;  /* 0x00000000152372ca */ /* 0x000fe200000e0000 */
[----:B------:R-:W-:Y:S01]  /*17b0*/  UISETP.GE.U32.AND UP0, UPT, UR13, 0x7f, UPT ;  /* 0x0000007f0d00788c */ /* 0x000fe2000bf06070 */
[----:B------:R-:W-:Y:S01]  /*17c0*/  R2UR UR11, R20 ;  /* 0x00000000140b72ca */ /* 0x000fe200000e0000 */
[----:B------:R-:W-:Y:S01]  /*17d0*/  ULEA UR8, UR6, UR4, 0x3 ;  /* 0x0000000406087291 */ /* 0x000fe2000f8e18ff */
[----:B------:R-:W-:-:S08]  /*17e0*/  UMOV UR24, URZ ;  /* 0x000000ff00187c82 */ /* 0x000fd00008000000 */
[----:B------:R1:W2:Y:S01]  /*17f0*/  SYNCS.PHASECHK.TRANS64.TRYWAIT P0, [UR8+0x68], R2 ;  /* 0x00006802ff0075a7 */ /* 0x0002a20008001108 */
[----:B------:R-:W-:Y:S02]  /*1800*/  USHF.L.U32 UR35, UR35, 0x6, URZ ;  /* 0x0000000623237899 */ /* 0x000fe400080006ff */
[----:B------:R-:W-:Y:S01]  /*1810*/  USHF.L.U32 UR11, UR11, 0x6, URZ ;  /* 0x000000060b0b7899 */ /* 0x000fe200080006ff */
[----:B------:R-:W-:Y:S11]  /*1820*/  BRA.U !UP0, `(.L_x_21) ;  /* 0x0000000108a47547 */ /* 0x000ff6000b800000 */
[----:B------:R-:W-:Y:S01]  /*1830*/  UMOV UR16, URZ ;  /* 0x000000ff00107c82 */ /* 0x000fe20008000000 */
[----:B------:R-:W-:-:S05]  /*1840*/  UMOV UR17, UR6 ;  /* 0x0000000600117c82 */ /* 0x000fca0008000000 */
.L_x_26:
[----:B-1----:R-:W-:Y:S01]  /*1850*/  ULEA UR33, UR17, UR4, 0x3 ;  /* 0x0000000411217291 */ /* 0x002fe2000f8e18ff */
[----:B--2---:R-:W-:Y:S01]  /*1860*/  @!P5 MOV R3, 0x4000 ;  /* 0x000040000003d802 */ /* 0x004fe20000000f00 */
[----:B--2---:R-:W-:Y:S10]  /*1870*/  @P0 BRA `(.L_x_22) ;  /* 0x00000000000c0947 */ /* 0x004ff40003800000 */
[----:B------:R-:W-:-:S04]  /*1880*/  SHF.L.U32 R4, R15, 0x1f, RZ ;  /* 0x0000001f0f047819 */ /* 0x000fc800000006ff */
[----:B------:R-:W2:Y:S02]  /*1890*/  SYNCS.PHASECHK.TRANS64.TRYWAIT P0, [UR33+0x68], R4 ;  /* 0x00006804ff0075a7 */ /* 0x000ea40008001121 */
[----:B--2---:R-:W-:Y:S05]  /*18a0*/  @!P0 BRA `(.L_x_23) ;  /* 0x0000005800d88947 */ /* 0x004fea0003800000 */
.L_x_22:
[----:B------:R2:W-:Y:S01]  /*18b0*/  @!P5 SYNCS.ARRIVE.TRANS64 RZ, [UR33], R3 ;  /* 0x00000003ffffd9a7 */ /* 0x0005e20008000021 */
[----:B------:R-:W-:Y:S04]  /*18c0*/  BSSY.RECONVERGENT B0, `(.L_x_24) ;  /* 0x0000003000007945 */ /* 0x000fe80003800200 */
[----:B------:R-:W-:Y:S05]  /*18d0*/  @P4 BRA `(.L_x_25) ;  /* 0x0000000000044947 */ /* 0x000fea0003800000 */
[----:B------:R-:W-:Y:S05]  /*18e0*/  BPT.TRAP 0x1 ;  /* 0x000000040000795c */ /* 0x000fea0000300000 */
.L_x_25:
[----:B------:R-:W-:Y:S05]  /*18f0*/  BSYNC.RECONVERGENT B0 ;  /* 0x0000000000007941 */ /* 0x000fea0003800200 */
.L_x_24:
[----:B------:R-:W-:Y:S02]  /*1900*/  UIADD3 UR6, UPT, UPT, UR17, 0x1, URZ ;  /* 0x0000000111067890 */ /* 0x000fe4000fffe0ff */
[----:B------:R-:W-:Y:S02]  /*1910*/  UIADD3 UR26, UP1, UPT, UR22, 0x80, URZ ;  /* 0x00000080161a7890 */ /* 0x000fe4000ff3e0ff */
[----:B------:R-:W-:Y:S02]  /*1920*/  UISETP.NE.AND UP0, UPT, UR6, 0xd, UPT ;  /* 0x0000000d0600788c */ /* 0x000fe4000bf05270 */
[----:B------:R-:W-:Y:S02]  /*1930*/  USHF.L.U32 UR34, UR16, 0x6, URZ ;  /* 0x0000000610227899 */ /* 0x000fe400080006ff */
[----:B------:R-:W-:Y:S02]  /*1940*/  USEL UR9, URZ, 0x1, UP0 ;  /* 0x00000001ff097887 */ /* 0x000fe40008000000 */
[----:B------:R-:W-:-:S02]  /*1950*/  USEL UR6, UR6, URZ, UP0 ;  /* 0x000000ff06067287 */ /* 0x000fc40008000000 */
[----:B------:R-:W-:Y:S02]  /*1960*/  UIADD3 UR20, UP0, UPT, UR22, 0x180, URZ ;  /* 0x0000018016147890 */ /* 0x000fe4000ff1e0ff */
[----:B------:R-:W-:Y:S01]  /*1970*/  ULEA UR8, UR6, UR4, 0x3 ;  /* 0x0000000406087291 */ /* 0x000fe2000f8e18ff */
[----:B------:R-:W-:Y:S01]  /*1980*/  LOP3.LUT R15, R15, UR9, RZ, 0x3c, !PT ;  /* 0x000000090f0f7c12 */ /* 0x000fe2000f8e3cff */
[----:B------:R-:W-:Y:S02]  /*1990*/  UIADD3.X UR27, UPT, UPT, URZ, UR23, URZ, UP1, !UPT ;  /* 0x00000017ff1b7290 */ /* 0x000fe40008ffe4ff */
[----:B------:R-:W-:Y:S01]  /*19a0*/  UIADD3.X UR21, UPT, UPT, URZ, UR23, URZ, UP0, !UPT ;  /* 0x00000017ff157290 */ /* 0x000fe200087fe4ff */
[----:B-1----:R-:W-:Y:S01]  /*19b0*/  SHF.L.U32 R2, R15, 0x1f, RZ ;  /* 0x0000001f0f027819 */ /* 0x002fe200000006ff */
[----:B------:R-:W-:Y:S01]  /*19c0*/  UMOV UR18, 0x0 ;  /* 0x0000000000127882 */ /* 0x000fe20000000000 */
[----:B------:R-:W-:Y:S01]  /*19d0*/  UMOV UR19, 0x10000000 ;  /* 0x1000000000137882 */ /* 0x000fe20000000000 */
[----:B------:R-:W-:Y:S01]  /*19e0*/  UMOV UR12, UR36 ;  /* 0x00000024000c7c82 */ /* 0x000fe20008000000 */
[----:B------:R1:W1:Y:S01]  /*19f0*/  SYNCS.PHASECHK.TRANS64.TRYWAIT P0, [UR8+0x68], R2 ;  /* 0x00006802ff0075a7 */ /* 0x0002620008001108 */
[----:B------:R-:W-:Y:S01]  /*1a00*/  ULEA UR8, UR17, UR4, 0xd ;  /* 0x0000000411087291 */ /* 0x000fe2000f8e68ff */
[----:B------:R-:W-:Y:S01]  /*1a10*/  UMOV UR9, UR33 ;  /* 0x0000002100097c82 */ /* 0x000fe20008000000 */
[----:B------:R-:W-:-:S02]  /*1a20*/  UMOV UR10, UR34 ;  /* 0x00000022000a7c82 */ /* 0x000fc40008000000 */
[----:B------:R-:W-:Y:S02]  /*1a30*/  UIADD3 UR32, UPT, UPT, UR8, 0x3400, URZ ;  /* 0x0000340008207890 */ /* 0x000fe4000fffe0ff */
[----:B------:R-:W-:Y:S02]  /*1a40*/  UIADD3 UR8, UPT, UPT, UR8, 0x1d400, URZ ;  /* 0x0001d40008087890 */ /* 0x000fe4000fffe0ff */
[----:B------:R-:W-:Y:S01]  /*1a50*/  UIADD3 UR16, UPT, UPT, UR16, 0x1, URZ ;  /* 0x0000000110107890 */ /* 0x000fe2000fffe0ff */
[----:B------:R-:W-:Y:S01]  /*1a60*/  UMOV UR24, UR5 ;  /* 0x0000000500187c82 */ /* 0x000fe20008000000 */
[----:B------:R-:W-:Y:S02]  /*1a70*/  UMOV UR17, UR6 ;  /* 0x0000000600117c82 */ /* 0x000fe40008000000 */
[----:B------:R-:W-:Y:S01]  /*1a80*/  UISETP.NE.AND UP0, UPT, UR16, UR5, UPT ;  /* 0x000000051000728c */ /* 0x000fe2000bf05270 */
[----:B------:R1:W-:Y:S02]  /*1a90*/  UTMALDG.3D [UR32], [UR26], desc[UR18] ;  /* 0x000012201a0075b4 */ /* 0x0003e40008011000 */
[----:B------:R1:W-:Y:S06]  /*1aa0*/  UTMALDG.3D [UR8], [UR20], desc[UR18] ;  /* 0x00001208140075b4 */ /* 0x0003ec0008011000 */
[----:B------:R-:W-:Y:S05]  /*1ab0*/  BRA.U UP0, `(.L_x_26) ;  /* 0xfffffffd00647547 */ /* 0x000fea000b83ffff */
.L_x_21:
[----:B-1----:R-:W-:Y:S01]  /*1ac0*/  ULEA UR8, UR6, UR4, 0x3 ;  /* 0x0000000406087291 */ /* 0x002fe2000f8e18ff */
[----:B------:R-:W-:Y:S01]  /*1ad0*/  SHF.L.U32 R2, R15, 0x1f, RZ ;  /* 0x0000001f0f027819 */ /* 0x000fe200000006ff */
[----:B------:R-:W-:Y:S01]  /*1ae0*/  @!P1 SYNCS.ARRIVE.TRANS64.A1T0 RZ, [UR4+0x108], RZ ;  /* 0x000108ffffff99a7 */ /* 0x000fe20008100004 */
[----:B------:R-:W-:-:S06]  /*1af0*/  UISETP.GT.AND UP0, UPT, UR15, UR14, UPT ;  /* 0x0000000e0f00728c */ /* 0x000fcc000bf04270 */
[----:B--2---:R1:W2:Y:S03]  /*1b00*/  SYNCS.PHASECHK.TRANS64.TRYWAIT P0, [UR8+0x68], R2 ;  /* 0x00006802ff0075a7 */ /* 0x0042a60008001108 */
[----:B------:R-:W-:Y:S05]  /*1b10*/  BRA.U !UP0, `(.L_x_27) ;  /* 0x0000000108a87547 */ /* 0x000fea000b800000 */
[----:B------:R-:W-:Y:S01]  /*1b20*/  UIADD3 UR21, UPT, UPT, UR7, UR24, URZ ;  /* 0x0000001807157290 */ /* 0x000fe2000fffe0ff */
[----:B------:R-:W-:-:S11]  /*1b30*/  UMOV UR25, UR6 ;  /* 0x0000000600197c82 */ /* 0x000fd60008000000 */
.L_x_32:
[----:B-1----:R-:W-:Y:S01]  /*1b40*/  ULEA UR17, UR25, UR4, 0x3 ;  /* 0x0000000419117291 */ /* 0x002fe2000f8e18ff */
[----:B--2---:R-:W-:Y:S01]  /*1b50*/  @!P5 MOV R3, 0x4000 ;  /* 0x000040000003d802 */ /* 0x004fe20000000f00 */
[----:B--2---:R-:W-:Y:S10]  /*1b60*/  @P0 BRA `(.L_x_28) ;  /* 0x00000000000c0947 */ /* 0x004ff40003800000 */
[----:B------:R-:W-:-:S04]  /*1b70*/  SHF.L.U32 R4, R15, 0x1f, RZ ;  /* 0x0000001f0f047819 */ /* 0x000fc800000006ff */
[----:B------:R-:W2:Y:S02]  /*1b80*/  SYNCS.PHASECHK.TRANS64.TRYWAIT P0, [UR17+0x68], R4 ;  /* 0x00006804ff0075a7 */ /* 0x000ea40008001111 */
[----:B--2---:R-:W-:Y:S05]  /*1b90*/  @!P0 BRA `(.L_x_29) ;  /* 0x0000005800348947 */ /* 0x004fea0003800000 */
.L_x_28:
[----:B------:R2:W-:Y:S01]  /*1ba0*/  @!P5 SYNCS.ARRIVE.TRANS64 RZ, [UR17], R3 ;  /* 0x00000003ffffd9a7 */ /* 0x0005e20008000011 */
[----:B------:R-:W-:Y:S04]  /*1bb0*/  BSSY.RECONVERGENT B0, `(.L_x_30) ;  /* 0x0000003000007945 */ /* 0x000fe80003800200 */
[----:B------:R-:W-:Y:S05]  /*1bc0*/  @P4 BRA `(.L_x_31) ;  /* 0x0000000000044947 */ /* 0x000fea0003800000 */
[----:B------:R-:W-:Y:S05]  /*1bd0*/  BPT.TRAP 0x1 ;  /* 0x000000040000795c */ /* 0x000fea0000300000 */
.L_x_31:
[----:B------:R-:W-:Y:S05]  /*1be0*/  BSYNC.RECONVERGENT B0 ;  /* 0x0000000000007941 */ /* 0x000fea0003800200 */
.L_x_30:
        /* <DEDUP_REMOVED lines=20> */
[----:B------:R-:W-:Y:S01]  /*1d30*/  UIADD3 UR8, UPT, UPT, UR8, 0x1d400, URZ ;  /* 0x0001d40008087890 */ /* 0x000fe2000fffe0ff */
[----:B------:R-:W-:Y:S01]  /*1d40*/  UMOV UR9, UR17 ;  /* 0x0000001100097c82 */ /* 0x000fe20008000000 */
[----:B------:R-:W-:Y:S01]  /*1d50*/  UMOV UR10, UR18 ;  /* 0x00000012000a7c82 */ /* 0x000fe20008000000 */
[----:B------:R-:W-:Y:S01]  /*1d60*/  UIADD3 UR24, UPT, UPT, UR24, 0x1, URZ ;  /* 0x0000000118187890 */ /* 0x000fe2000fffe0ff */
[----:B------:R-:W-:-:S03]  /*1d70*/  UMOV UR25, UR6 ;  /* 0x0000000600197c82 */ /* 0x000fc60008000000 */
[----:B------:R1:W-:Y:S01]  /*1d80*/  UTMALDG.3D [UR16], [UR30], desc[UR26] ;  /* 0x00001a101e0075b4 */ /* 0x0003e20008011000 */
[----:B------:R-:W-:Y:S01]  /*1d90*/  UISETP.NE.AND UP0, UPT, UR24, UR21, UPT ;  /* 0x000000151800728c */ /* 0x000fe2000bf05270 */
[----:B------:R1:W-:Y:S08]  /*1da0*/  UTMALDG.3D [UR8], [UR28], desc[UR26] ;  /* 0x00001a081c0075b4 */ /* 0x0003f00008011000 */
[----:B------:R-:W-:Y:S05]  /*1db0*/  BRA.U UP0, `(.L_x_32) ;  /* 0xfffffffd00607547 */ /* 0x000fea000b83ffff */
.L_x_27:
[C---:B-1----:R-:W-:Y:S01]  /*1dc0*/  LEA R2, R14.reuse, UR4, 0x3 ;  /* 0x000000040e027c11 */ /* 0x042fe2000f8e18ff */
[----:B------:R-:W-:Y:S01]  /*1dd0*/  NOP ;  /* 0x0000000000007918 */ /* 0x000fe20000000000 */
[----:B--2---:R-:W-:Y:S02]  /*1de0*/  SHF.L.U32 R3, R13, 0x1f, RZ ;  /* 0x0000001f0d037819 */ /* 0x004fe400000006ff */
[----:B------:R-:W-:Y:S02]  /*1df0*/  LEA R4, R14, UR4, 0x4 ;  /* 0x000000040e047c11 */ /* 0x000fe4000f8e20ff */
[----:B------:R-:W1:Y:S02]  /*1e00*/  SYNCS.PHASECHK.TRANS64.TRYWAIT P0, [R2+URZ+0x110], R3 ;  /* 0x00011003020075a7 */ /* 0x000e6400080011ff */
[----:B-1----:R-:W-:Y:S05]  /*1e10*/  @!P0 BRA `(.L_x_33) ;  /* 0x0000005400ac8947 */ /* 0x002fea0003800000 */
.L_x_128:
[----:B------:R-:W2:Y:S01]  /*1e20*/  LDS.128 R4, [R4+0x1a0] ;  /* 0x0001a00004047984 */ /* 0x000ea20000000c00 */
[----:B---3--:R-:W-:Y:S01]  /*1e30*/  ISETP.GE.AND P0, PT, R26, 0x1, PT ;  /* 0x000000011a00780c */ /* 0x008fe20003f06270 */
[----:B-1----:R-:W-:Y:S01]  /*1e40*/  VIADD R2, R2, 0x120 ;  /* 0x0000012002027836 */ /* 0x002fe20000000000 */
[----:B------:R-:W-:Y:S01]  /*1e50*/  @!PT LDS RZ, [RZ] ;  /* 0x00000000fffff984 */ /* 0x000fe20000000800 */
[----:B------:R-:W-:Y:S01]  /*1e60*/  @!PT LDS RZ, [RZ] ;  /* 0x00000000fffff984 */ /* 0x000fe20000000800 */
[----:B------:R-:W-:Y:S01]  /*1e70*/  @!PT LDS RZ, [RZ] ;  /* 0x00000000fffff984 */ /* 0x000fe20000000800 */
[----:B------:R-:W-:Y:S01]  /*1e80*/  @!PT LDS RZ, [RZ] ;  /* 0x00000000fffff984 */ /* 0x000fe20000000800 */
[----:B------:R1:W-:Y:S06]  /*1e90*/  MEMBAR.ALL.CTA ;  /* 0x0000000000007992 */ /* 0x0003ec0000008000 */
[----:B-1----:R-:W1:Y:S01]  /*1ea0*/  FENCE.VIEW.ASYNC.S ;  /* 0x00000000000073c6 */ /* 0x002e620000000000 */
[----:B------:R-:W-:-:S04]  /*1eb0*/  PRMT R2, RZ, 0x654, R2 ;  /* 0x00000654ff027816 */ /* 0x000fc80000000002 */
[----:B-1----:R1:W-:Y:S01]  /*1ec0*/  SYNCS.ARRIVE.TRANS64.RED.A1T0 RZ, [R2+URZ], RZ ;  /* 0x000000ff02ff79a7 */ /* 0x0023e200081004ff */
[----:B--2---:R-:W-:-:S13]  /*1ed0*/  LOP3.LUT P2, RZ, R6, 0x1, RZ, 0xc0, !PT ;  /* 0x0000000106ff7812 */ /* 0x004fda000784c0ff */
[----:B------:R-:W-:Y:S01]  /*1ee0*/  @P2 SHF.R.U32.HI R3, RZ, 0x10, R5 ;  /* 0x00000010ff032819 */ /* 0x000fe20000011605 */
[----:B------:R-:W-:Y:S01]  /*1ef0*/  VOTEU.ANY UP0, P2 ;  /* 0x0000000000ff7886 */ /* 0x000fe20001000100 */
[----:B------:R-:W-:Y:S02]  /*1f00*/  @P2 MOV R10, R4 ;  /* 0x00000004000a2202 */ /* 0x000fe40000000f00 */
[----:B------:R-:W-:Y:S02]  /*1f10*/  @P2 R2UR.BROADCAST UR8, R3 ;  /* 0x00000000030822ca */ /* 0x000fe400008e0000 */
[----:B------:R-:W-:-:S11]  /*1f20*/  @P2 LOP3.LUT R9, R5, 0xffff, RZ, 0xc0, !PT ;  /* 0x0000ffff05092812 */ /* 0x000fd600078ec0ff */
[----:B------:R-:W-:Y:S01]  /*1f30*/  @UP0 UMOV UR36, UR8 ;  /* 0x0000000800240c82 */ /* 0x000fe20008000000 */
[----:B-1----:R-:W-:Y:S05]  /*1f40*/  @!P0 BRA `(.L_x_34) ;  /* 0x0000000000b88947 */ /* 0x002fea0003800000 */
[----:B------:R-:W4:Y:S01]  /*1f50*/  LDC.64 R4, c[0x0][0xb18] ;  /* 0x0002c600ff047b82 */ /* 0x000f220000000a00 */
[----:B------:R-:W-:-:S07]  /*1f60*/  ISETP.NE.AND P3, PT, R26, 0x1, PT ;  /* 0x000000011a00780c */ /* 0x000fce0003f65270 */
[----:B------:R-:W1:Y:S08]  /*1f70*/  LDC.64 R6, c[0x0][0xb10] ;  /* 0x0002c400ff067b82 */ /* 0x000e700000000a00 */
[----:B------:R-:W2:Y:S08]  /*1f80*/  LDC R16, c[0x0][0xb20] ;  /* 0x0002c800ff107b82 */ /* 0x000eb00000000800 */
[----:B------:R-:W3:Y:S01]  /*1f90*/  LDC R17, c[0x0][0xb0c] ;  /* 0x0002c300ff117b82 */ /* 0x000ee20000000800 */
[----:B----4-:R-:W-:Y:S01]  /*1fa0*/  IMAD.HI.U32 R19, R0, R5, RZ ;  /* 0x0000000500137227 */ /* 0x010fe200078e00ff */
[----:B------:R-:W-:-:S03]  /*1fb0*/  ISETP.NE.AND P0, PT, R4, 0x1, PT ;  /* 0x000000010400780c */ /* 0x000fc60003f05270 */
[----:B------:R-:W-:-:S03]  /*1fc0*/  IMAD.HI.U32 R5, R9, R5, RZ ;  /* 0x0000000509057227 */ /* 0x000fc600078e00ff */
[----:B------:R-:W4:Y:S01]  /*1fd0*/  LDC.64 R2, c[0x0][0xb28] ;  /* 0x0002ca00ff027b82 */ /* 0x000f220000000a00 */
[----:B-1----:R-:W-:-:S04]  /*1fe0*/  IMAD.HI.U32 R20, R8, R6, RZ ;  /* 0x0000000608147227 */ /* 0x002fc800078e00ff */
[----:B------:R-:W-:Y:S01]  /*1ff0*/  IMAD.HI.U32 R21, R10, R6, RZ ;  /* 0x000000060a157227 */ /* 0x000fe200078e00ff */
[----:B------:R-:W-:Y:S02]  /*2000*/  SHF.R.U32.HI R20, RZ, R7, R20 ;  /* 0x00000007ff147219 */ /* 0x000fe40000011614 */
[-C--:B--2---:R-:W-:Y:S02]  /*2010*/  SHF.R.U32.HI R19, RZ, R16.reuse, R19 ;  /* 0x00000010ff137219 */ /* 0x084fe40000011613 */
[----:B------:R-:W-:Y:S02]  /*2020*/  SHF.R.U32.HI R5, RZ, R16, R5 ;  /* 0x00000010ff057219 */ /* 0x000fe40000011605 */
[----:B------:R-:W-:Y:S02]  /*2030*/  SEL R19, R0, R19, !P0 ;  /* 0x0000001300137207 */ /* 0x000fe40004000000 */
[----:B------:R-:W-:Y:S02]  /*2040*/  SHF.R.U32.HI R21, RZ, R7, R21 ;  /* 0x00000007ff157219 */ /* 0x000fe40000011615 */
[----:B---3--:R-:W-:-:S02]  /*2050*/  ISETP.NE.AND P1, PT, R17, 0x1, PT ;  /* 0x000000011100780c */ /* 0x008fc40003f25270 */
[----:B------:R-:W-:Y:S02]  /*2060*/  SEL R5, R9, R5, !P0 ;  /* 0x0000000509057207 */ /* 0x000fe40004000000 */
[----:B------:R-:W-:Y:S02]  /*2070*/  SEL R20, R8, R20, !P1 ;  /* 0x0000001408147207 */ /* 0x000fe40004800000 */
[----:B------:R-:W-:Y:S01]  /*2080*/  SEL R21, R10, R21, !P1 ;  /* 0x000000150a157207 */ /* 0x000fe20004800000 */
[----:B----4-:R-:W-:-:S04]  /*2090*/  IMAD.HI.U32 R18, R19, R2, RZ ;  /* 0x0000000213127227 */ /* 0x010fc800078e00ff */
        /* <DEDUP_REMOVED lines=10> */
[----:B------:R-:W-:-:S04]  /*2140*/  @!P0 IMAD.HI.U32 R7, R21, R2, RZ ;  /* 0x0000000215078227 */ /* 0x000fc800078e00ff */
[----:B------:R-:W-:Y:S01]  /*2150*/  IMAD.MOV R2, RZ, RZ, -R6 ;  /* 0x000000ffff027224 */ /* 0x000fe200078e0a06 */
[----:B------:R-:W-:Y:S02]  /*2160*/  @!P0 SHF.R.U32.HI R3, RZ, R3, R7 ;  /* 0x00000003ff038219 */ /* 0x000fe40000011607 */
[----:B------:R-:W-:Y:S01]  /*2170*/  IADD3 R7, PT, PT, -R5, RZ, RZ ;  /* 0x000000ff05077210 */ /* 0x000fe20007ffe1ff */
[----:B------:R-:W-:Y:S01]  /*2180*/  IMAD R2, R26, R2, R5 ;  /* 0x000000021a027224 */ /* 0x000fe200078e0205 */
        /* <DEDUP_REMOVED lines=10> */
.L_x_34:
[----:B------:R-:W1:Y:S02]  /*2230*/  LDCU UR8, c[0x0][0xb30] ;  /* 0x00016600ff0877ac */ /* 0x000e640008000800 */
[----:B-1----:R-:W-:-:S09]  /*2240*/  UISETP.NE.AND UP0, UPT, UR8, 0x1, UPT ;  /* 0x000000010800788c */ /* 0x002fd2000bf05270 */
[----:B------:R-:W-:Y:S05]  /*2250*/  BRA.U UP0, `(.L_x_35) ;  /* 0x0000000100407547 */ /* 0x000fea000b800000 */
[----:B------:R-:W1:Y:S08]  /*2260*/  LDC.64 R4, c[0x0][0xb10] ;  /* 0x0002c400ff047b82 */ /* 0x000e700000000a00 */
[----:B------:R-:W2:Y:S08]  /*2270*/  LDC.64 R2, c[0x0][0xb18] ;  /* 0x0002c600ff027b82 */ /* 0x000eb00000000a00 */
[----:B------:R-:W3:Y:S08]  /*2280*/  LDC R6, c[0x0][0xb20] ;  /* 0x0002c800ff067b82 */ /* 0x000ef00000000800 */
[----:B------:R-:W4:Y:S01]  /*2290*/  LDC R7, c[0x0][0xb0c] ;  /* 0x0002c300ff077b82 */ /* 0x000f220000000800 */
[----:B-1----:R-:W-:-:S05]  /*22a0*/  IMAD.HI.U32 R4, R10, R4, RZ ;  /* 0x000000040a047227 */ /* 0x002fca00078e00ff */
[----:B------:R-:W-:Y:S01]  /*22b0*/  SHF.R.U32.HI R4, RZ, R5, R4 ;  /* 0x00000005ff047219 */ /* 0x000fe20000011604 */
[----:B--2---:R-:W-:Y:S01]  /*22c0*/  IMAD.HI.U32 R3, R9, R3, RZ ;  /* 0x0000000309037227 */ /* 0x004fe200078e00ff */
[----:B------:R-:W-:-:S04]  /*22d0*/  ISETP.NE.AND P0, PT, R2, 0x1, PT ;  /* 0x000000010200780c */ /* 0x000fc80003f05270 */
[----:B---3--:R-:W-:-:S04]  /*22e0*/  SHF.R.U32.HI R3, RZ, R6, R3 ;  /* 0x00000006ff037219 */ /* 0x008fc80000011603 */
[----:B------:R-:W-:Y:S02]  /*22f0*/  SEL R3, R9, R3, !P0 ;  /* 0x0000000309037207 */ /* 0x000fe40004000000 */
[----:B----4-:R-:W-:-:S04]  /*2300*/  ISETP.NE.AND P1, PT, R7, 0x1, PT ;  /* 0x000000010700780c */ /* 0x010fc80003f25270 */
[----:B------:R-:W-:-:S05]  /*2310*/  SEL R4, R10, R4, !P1 ;  /* 0x000000040a047207 */ /* 0x000fca0004800000 */
[----:B------:R-:W-:Y:S02]  /*2320*/  IMAD.IADD R5, R3, 0x1, -R4 ;  /* 0x0000000103057824 */ /* 0x000fe400078e0a04 */
[----:B------:R-:W-:Y:S02]  /*2330*/  IMAD.IADD R3, R4, 0x1, -R3 ;  /* 0x0000000104037824 */ /* 0x000fe400078e0a03 */
[----:B------:R-:W-:Y:S02]  /*2340*/  IMAD R10, R5, R7, R10 ;  /* 0x00000007050a7224 */ /* 0x000fe400078e020a */
[----:B------:R-:W-:-:S07]  /*2350*/  IMAD R9, R3, R2, R9 ;  /* 0x0000000203097224 */ /* 0x000fce00078e0209 */
.L_x_35:
[----:B------:R-:W-:Y:S01]  /*2360*/  VIADD R14, R14, 0x1 ;  /* 0x000000010e0e7836 */ /* 0x000fe20000000000 */
[----:B------:R-:W-:Y:S01]  /*2370*/  PLOP3.LUT P1, PT, PT, PT, PT, 0x80, 0x8 ;  /* 0x000000000008781c */ /* 0x000fe20003f2f070 */
[----:B------:R-:W-:Y:S02]  /*2380*/  IMAD.IADD R21, R10, 0x1, R59 ;  /* 0x000000010a157824 */ /* 0x000fe400078e023b */
[----:B------:R-:W-:Y:S01]  /*2390*/  IMAD.IADD R20, R9, 0x1, R58 ;  /* 0x0000000109147824 */ /* 0x000fe200078e023a */
[----:B------:R-:W-:-:S04]  /*23a0*/  ISETP.NE.AND P0, PT, R14, 0x2, PT ;  /* 0x000000020e00780c */ /* 0x000fc80003f05270 */
[----:B------:R-:W-:Y:S02]  /*23b0*/  SEL R2, RZ, 0x1, P0 ;  /* 0x00000001ff027807 */ /* 0x000fe40000000000 */
[----:B------:R-:W-:Y:S02]  /*23c0*/  SEL R14, R14, RZ, P0 ;  /* 0x000000ff0e0e7207 */ /* 0x000fe40000000000 */
[----:B------:R-:W-:Y:S01]  /*23d0*/  LOP3.LUT R13, R13, R2, RZ, 0x3c, !PT ;  /* 0x000000020d0d7212 */ /* 0x000fe200078e3cff */
[----:B------:R-:W-:Y:S06]  /*23e0*/  @P2 BRA `(.L_x_36) ;  /* 0xfffffff000a02947 */ /* 0x000fec000383ffff */
[----:B------:R-:W-:Y:S01]  /*23f0*/  UIADD3 UR4, UPT, UPT, UR4, 0x68, URZ ;  /* 0x0000006804047890 */ /* 0x000fe2000fffe0ff */
[----:B------:R-:W-:-:S03]  /*2400*/  SHF.L.U32 R2, R15, 0x1f, RZ ;  /* 0x0000001f0f027819 */ /* 0x000fc600000006ff */
[----:B------:R-:W-:-:S09]  /*2410*/  ULEA UR5, UR6, UR4, 0x3 ;  /* 0x0000000406057291 */ /* 0x000fd2000f8e18ff */
[----:B------:R-:W1:Y:S02]  /*2420*/  SYNCS.PHASECHK.TRANS64.TRYWAIT P0, [UR5], R2 ;  /* 0x00000002ff0075a7 */ /* 0x000e640008001105 */
[----:B-1----:R-:W-:Y:S05]  /*2430*/  @!P0 BRA `(.L_x_37) ;  /* 0x0000005000388947 */ /* 0x002fea0003800000 */
.L_x_130:
[----:B------:R-:W-:-:S04]  /*2440*/  UIADD3 UR6, UPT, UPT, UR6, 0x1, URZ ;  /* 0x0000000106067890 */ /* 0x000fc8000fffe0ff */
[----:B------:R-:W-:-:S04]  /*2450*/  UISETP.NE.AND UP0, UPT, UR6, 0xd, UPT ;  /* 0x0000000d0600788c */ /* 0x000fc8000bf05270 */
[----:B------:R-:W-:Y:S02]  /*2460*/  USEL UR7, URZ, 0x1, UP0 ;  /* 0x00000001ff077887 */ /* 0x000fe40008000000 */
[----:B------:R-:W-:-:S04]  /*2470*/  USEL UR6, UR6, URZ, UP0 ;  /* 0x000000ff06067287 */ /* 0x000fc80008000000 */
[----:B------:R-:W-:Y:S01]  /*2480*/  ULEA UR5, UR6, UR4, 0x3 ;  /* 0x0000000406057291 */ /* 0x000fe2000f8e18ff */
[----:B-1----:R-:W-:-:S04]  /*2490*/  LOP3.LUT R2, R15, UR7, RZ, 0x3c, !PT ;  /* 0x000000070f027c12 */ /* 0x002fc8000f8e3cff */
[----:B------:R-:W-:-:S04]  /*24a0*/  SHF.L.U32 R3, R2, 0x1f, RZ ;  /* 0x0000001f02037819 */ /* 0x000fc800000006ff */
[----:B------:R-:W1:Y:S02]  /*24b0*/  SYNCS.PHASECHK.TRANS64.TRYWAIT P0, [UR5], R3 ;  /* 0x00000003ff0075a7 */ /* 0x000e640008001105 */
[----:B-1----:R-:W-:Y:S05]  /*24c0*/  @!P0 BRA `(.L_x_38) ;  /* 0x00000050002c8947 */ /* 0x002fea0003800000 */
.L_x_132:
[----:B------:R-:W-:-:S04]  /*24d0*/  UIADD3 UR6, UPT, UPT, UR6, 0x1, URZ ;  /* 0x0000000106067890 */ /* 0x000fc8000fffe0ff */
[----:B------:R-:W-:-:S04]  /*24e0*/  UISETP.NE.AND UP0, UPT, UR6, 0xd, UPT ;  /* 0x0000000d0600788c */ /* 0x000fc8000bf05270 */
[----:B------:R-:W-:Y:S02]  /*24f0*/  USEL UR7, URZ, 0x1, UP0 ;  /* 0x00000001ff077887 */ /* 0x000fe40008000000 */
[----:B------:R-:W-:-:S04]  /*2500*/  USEL UR6, UR6, URZ, UP0 ;  /* 0x000000ff06067287 */ /* 0x000fc80008000000 */
[----:B------:R-:W-:Y:S01]  /*2510*/  ULEA UR5, UR6, UR4, 0x3 ;  /* 0x0000000406057291 */ /* 0x000fe2000f8e18ff */
[----:B------:R-:W-:-:S04]  /*2520*/  LOP3.LUT R2, R2, UR7, RZ, 0x3c, !PT ;  /* 0x0000000702027c12 */ /* 0x000fc8000f8e3cff */
[----:B-1----:R-:W-:-:S04]  /*2530*/  SHF.L.U32 R3, R2, 0x1f, RZ ;  /* 0x0000001f02037819 */ /* 0x002fc800000006ff */
[----:B------:R-:W1:Y:S02]  /*2540*/  SYNCS.PHASECHK.TRANS64.TRYWAIT P0, [UR5], R3 ;  /* 0x00000003ff0075a7 */ /* 0x000e640008001105 */
[----:B-1----:R-:W-:Y:S05]  /*2550*/  @!P0 BRA `(.L_x_39) ;  /* 0x0000005000208947 */ /* 0x002fea0003800000 */
.L_x_134:
        /* <DEDUP_REMOVED lines=9> */
.L_x_136:
        /* <DEDUP_REMOVED lines=9> */
.L_x_138:
        /* <DEDUP_REMOVED lines=9> */
.L_x_140:
        /* <DEDUP_REMOVED lines=9> */
.L_x_142:
        /* <DEDUP_REMOVED lines=9> */
.L_x_144:
        /* <DEDUP_REMOVED lines=9> */
.L_x_146:
        /* <DEDUP_REMOVED lines=9> */
.L_x_148:
        /* <DEDUP_REMOVED lines=9> */
.L_x_150:
        /* <DEDUP_REMOVED lines=9> */
.L_x_152:
[----:B------:R-:W-:-:S04]  /*2a70*/  UIADD3 UR6, UPT, UPT, UR6, 0x1, URZ ;  /* 0x0000000106067890 */ /* 0x000fc8000fffe0ff */
[----:B------:R-:W-:-:S04]  /*2a80*/  UISETP.NE.AND UP0, UPT, UR6, 0xd, UPT ;  /* 0x0000000d0600788c */ /* 0x000fc8000bf05270 */
[----:B------:R-:W-:Y:S02]  /*2a90*/  USEL UR5, URZ, 0x1, UP0 ;  /* 0x00000001ff057887 */ /* 0x000fe40008000000 */
[----:B------:R-:W-:-:S04]  /*2aa0*/  USEL UR6, UR6, URZ, UP0 ;  /* 0x000000ff06067287 */ /* 0x000fc80008000000 */
[----:B------:R-:W-:Y:S01]  /*2ab0*/  ULEA UR6, UR6, UR4, 0x3 ;  /* 0x0000000406067291 */ /* 0x000fe2000f8e18ff */
[----:B------:R-:W-:-:S04]  /*2ac0*/  LOP3.LUT R2, R2, UR5, RZ, 0x3c, !PT ;  /* 0x0000000502027c12 */ /* 0x000fc8000f8e3cff */
[----:B------:R-:W-:Y:S01]  /*2ad0*/  SHF.L.U32 R2, R2, 0x1f, RZ ;  /* 0x0000001f02027819 */ /* 0x000fe200000006ff */
[----:B-1--4-:R-:W-:-:S07]  /*2ae0*/  IMAD.U32 R0, RZ, RZ, UR6 ;  /* 0x00000006ff007e24 */ /* 0x012fce000f8e00ff */
.L_x_49:
[----:B-1----:R1:W2:Y:S02]  /*2af0*/  SYNCS.PHASECHK.TRANS64.TRYWAIT P0, [R0+URZ], R2 ;  /* 0x00000002000075a7 */ /* 0x0022a400080011ff */
[----:B--2---:R-:W-:Y:S05]  /*2b00*/  @!P0 NANOSLEEP.SYNCS 0x989680 ;  /* 0x009896800000895d */ /* 0x004fea0003900000 */
[----:B------:R-:W2:Y:S02]  /*2b10*/  @!P0 SYNCS.PHASECHK.TRANS64 P0, [R0+URZ], R2 ;  /* 0x00000002000085a7 */ /* 0x000ea400080010ff */
[----:B--2---:R-:W-:Y:S05]  /*2b20*/  @P0 EXIT ;  /* 0x000000000000094d */ /* 0x004fea0003800000 */
[----:B------:R-:W-:Y:S05]  /*2b30*/  BRA `(.L_x_49) ;  /* 0xfffffffc00ec7947 */ /* 0x000fea000383ffff */
.L_x_18:
[----:B------:R-:W-:-:S04]  /*2b40*/  UISETP.NE.AND UP1, UPT, UR37, URZ, UPT ;  /* 0x000000ff2500728c */ /* 0x000fc8000bf25270 */
[----:B------:R-:W-:-:S09]  /*2b50*/  UISETP.NE.OR UP1, UPT, UR8, 0x1, UP1 ;  /* 0x000000010800788c */ /* 0x000fd20008f25670 */
[----:B------:R-:W-:Y:S05]  /*2b60*/  BRA.U UP1, `(.L_x_50) ;  /* 0x0000000501487547 */ /* 0x000fea000b800000 */
[----:B------:R-:W-:Y:S01]  /*2b70*/  ISETP.NE.AND P2, PT, R2, RZ, PT ;  /* 0x000000ff0200720c */ /* 0x000fe20003f45270 */
[----:B------:R-:W-:Y:S01]  /*2b80*/  IMAD.MOV.U32 R12, RZ, RZ, 0x1 ;  /* 0x00000001ff0c7424 */ /* 0x000fe200078e00ff */
[----:B------:R-:W-:Y:S02]  /*2b90*/  CS2R R10, SRZ ;  /* 0x00000000000a7805 */ /* 0x000fe4000001ff00 */
[----:B------:R-:W-:Y:S01]  /*2ba0*/  CS2R R8, SRZ ;  /* 0x0000000000087805 */ /* 0x000fe2000001ff00 */
[----:B------:R-:W-:Y:S01]  /*2bb0*/  UMOV UR4, 0x400 ;  /* 0x0000040000047882 */ /* 0x000fe20000000000 */
[----:B------:R-:W-:Y:S01]  /*2bc0*/  UMOV UR6, URZ ;  /* 0x000000ff00067c82 */ /* 0x000fe20008000000 */
[----:B------:R-:W-:-:S12]  /*2bd0*/  ULEA UR37, UR37, UR4, 0x18 ;  /* 0x0000000425257291 */ /* 0x000fd8000f8ec0ff */
.L_x_54:
[----:B------:R-:W-:Y:S02]  /*2be0*/  LEA R0, R8, UR37, 0x3 ;  /* 0x0000002508007c11 */ /* 0x000fe4000f8e18ff */
[----:B------:R-:W-:-:S03]  /*2bf0*/  SHF.L.U32 R4, R9, 0x1f, RZ ;  /* 0x0000001f09047819 */ /* 0x000fc600000006ff */
[----:B------:R-:W-:Y:S01]  /*2c00*/  VIADD R5, R0, 0x180 ;  /* 0x0000018000057836 */ /* 0x000fe20000000000 */
[----:B------:R-:W1:Y:S02]  /*2c10*/  SYNCS.PHASECHK.TRANS64.TRYWAIT P0, [R0+URZ+0x170], R4 ;  /* 0x00017004000075a7 */ /* 0x000e6400080011ff */
[----:B-1----:R-:W-:Y:S05]  /*2c20*/  @!P0 BRA `(.L_x_51) ;  /* 0x0000004c005c8947 */ /* 0x002fea0003800000 */
.L_x_153:
[----:B------:R-:W-:Y:S01]  /*2c30*/  ULEA UR5, UR6, UR37, 0x3 ;  /* 0x0000002506057291 */ /* 0x000fe2000f8e18ff */
[----:B-1----:R-:W-:Y:S01]  /*2c40*/  PRMT R0, RZ, 0x654, R5 ;  /* 0x00000654ff007816 */ /* 0x002fe20000000005 */
[----:B------:R-:W-:Y:S01]  /*2c50*/  @!P2 IMAD.MOV.U32 R4, RZ, RZ, 0x10 ;  /* 0x00000010ff04a424 */ /* 0x000fe200078e00ff */
[----:B------:R-:W-:Y:S01]  /*2c60*/  SHF.L.U32 R5, R12, 0x1f, RZ ;  /* 0x0000001f0c057819 */ /* 0x000fe200000006ff */
[----:B------:R-:W-:Y:S01]  /*2c70*/  UIADD3 UR4, UPT, UPT, UR5, 0x110, URZ ;  /* 0x0000011005047890 */ /* 0x000fe2000fffe0ff */
[----:B------:R1:W-:Y:S05]  /*2c80*/  SYNCS.ARRIVE.TRANS64.RED.A1T0 RZ, [R0+URZ], RZ ;  /* 0x000000ff00ff79a7 */ /* 0x0003ea00081004ff */
[----:B------:R-:W-:Y:S01]  /*2c90*/  IMAD.U32 R6, RZ, RZ, UR4 ;  /* 0x00000004ff067e24 */ /* 0x000fe2000f8e00ff */
[----:B------:R-:W2:Y:S04]  /*2ca0*/  SYNCS.PHASECHK.TRANS64.TRYWAIT P0, [UR5+0x120], R5 ;  /* 0x00012005ff0075a7 */ /* 0x000ea80008001105 */
[----:B------:R-:W-:Y:S01]  /*2cb0*/  PRMT R6, R2, 0x654, R6 ;  /* 0x0000065402067816 */ /* 0x000fe20000000006 */
[----:B-12---:R-:W-:Y:S06]  /*2cc0*/  @!P0 BRA `(.L_x_52) ;  /* 0x0000004c00488947 */ /* 0x006fec0003800000 */
.L_x_155:
[----:B------:R-:W-:Y:S01]  /*2cd0*/  ULEA UR4, UR6, UR37, 0x4 ;  /* 0x0000002506047291 */ /* 0x000fe2000f8e20ff */
[----:B------:R-:W-:Y:S01]  /*2ce0*/  SEL R3, R6, R3, !P2 ;  /* 0x0000000306037207 */ /* 0x000fe20005000000 */
[----:B------:R-:W-:Y:S01]  /*2cf0*/  UIADD3 UR5, UPT, UPT, UR5, 0x110, URZ ;  /* 0x0000011005057890 */ /* 0x000fe2000fffe0ff */
[----:B-1----:R-:W-:Y:S01]  /*2d00*/  LEA R0, R11, UR37, 0x3 ;  /* 0x000000250b007c11 */ /* 0x002fe2000f8e18ff */
[----:B------:R-:W-:Y:S01]  /*2d10*/  UIADD3 UR4, UPT, UPT, UR4, 0x1a0, URZ ;  /* 0x000001a004047890 */ /* 0x000fe2000fffe0ff */
[----:B------:R1:W-:Y:S01]  /*2d20*/  @!P2 SYNCS.ARRIVE.TRANS64.RED RZ, [R3+URZ], R4 ;  /* 0x0000000403ffa9a7 */ /* 0x0003e200080004ff */
[----:B------:R-:W-:Y:S01]  /*2d30*/  UIADD3 UR6, UPT, UPT, UR6, 0x1, URZ ;  /* 0x0000000106067890 */ /* 0x000fe2000fffe0ff */
[----:B------:R-:W-:-:S03]  /*2d40*/  VIADD R8, R8, 0x1 ;  /* 0x0000000108087836 */ /* 0x000fc60000000000 */
[----:B------:R-:W-:Y:S02]  /*2d50*/  UISETP.NE.AND UP0, UPT, UR6, 0x2, UPT ;  /* 0x000000020600788c */ /* 0x000fe4000bf05270 */
[----:B------:R-:W-:Y:S01]  /*2d60*/  ISETP.NE.AND P0, PT, R8, 0x2, PT ;  /* 0x000000020800780c */ /* 0x000fe20003f05270 */
[----:B------:R-:W-:Y:S06]  /*2d70*/  UGETNEXTWORKID.BROADCAST [UR4], [UR5] ;  /* 0x00000000040073ca */ /* 0x000fec0008000100 */
[----:B------:R-:W-:Y:S02]  /*2d80*/  USEL UR4, URZ, 0x1, UP0 ;  /* 0x00000001ff047887 */ /* 0x000fe40008000000 */
[----:B------:R-:W-:-:S04]  /*2d90*/  USEL UR6, UR6, URZ, UP0 ;  /* 0x000000ff06067287 */ /* 0x000fc80008000000 */
[----:B------:R-:W-:Y:S02]  /*2da0*/  LOP3.LUT R12, R12, UR4, RZ, 0x3c, !PT ;  /* 0x000000040c0c7c12 */ /* 0x000fe4000f8e3cff */
[----:B-1----:R-:W-:-:S04]  /*2db0*/  SHF.L.U32 R4, R10, 0x1f, RZ ;  /* 0x0000001f0a047819 */ /* 0x002fc800000006ff */
[----:B------:R-:W1:Y:S02]  /*2dc0*/  SYNCS.PHASECHK.TRANS64.TRYWAIT P1, [R0+URZ+0x110], R4 ;  /* 0x00011004000075a7 */ /* 0x000e6400080211ff */
[----:B-1----:R-:W-:Y:S05]  /*2dd0*/  @!P1 BRA `(.L_x_53) ;  /* 0x0000004c001c9947 */ /* 0x002fea0003800000 */
.L_x_156:
[C---:B-1----:R-:W-:Y:S01]  /*2de0*/  LEA R4, R11.reuse, UR37, 0x4 ;  /* 0x000000250b047c11 */ /* 0x042fe2000f8e20ff */
[----:B------:R-:W-:Y:S01]  /*2df0*/  VIADD R0, R0, 0x120 ;  /* 0x0000012000007836 */ /* 0x000fe20000000000 */
[----:B------:R-:W-:Y:S01]  /*2e00*/  SEL R8, R8, RZ, P0 ;  /* 0x000000ff08087207 */ /* 0x000fe20000000000 */
[----:B------:R-:W-:-:S03]  /*2e10*/  VIADD R11, R11, 0x1 ;  /* 0x000000010b0b7836 */ /* 0x000fc60000000000 */
[----:B------:R-:W1:Y:S01]  /*2e20*/  LDS.128 R4, [R4+0x1a0] ;  /* 0x0001a00004047984 */ /* 0x000e620000000c00 */
[----:B------:R-:W-:Y:S02]  /*2e30*/  PRMT R0, RZ, 0x654, R0 ;  /* 0x00000654ff007816 */ /* 0x000fe40000000000 */
[C---:B------:R-:W-:Y:S01]  /*2e40*/  ISETP.NE.AND P1, PT, R11.reuse, 0x2, PT ;  /* 0x000000020b00780c */ /* 0x040fe20003f25270 */
[----:B------:R-:W-:Y:S01]  /*2e50*/  @!PT LDS RZ, [RZ] ;  /* 0x00000000fffff984 */ /* 0x000fe20000000800 */
[----:B------:R-:W-:Y:S01]  /*2e60*/  @!PT LDS RZ, [RZ] ;  /* 0x00000000fffff984 */ /* 0x000fe20000000800 */
[----:B------:R-:W-:Y:S01]  /*2e70*/  @!PT LDS RZ, [RZ] ;  /* 0x00000000fffff984 */ /* 0x000fe20000000800 */
[----:B------:R-:W-:Y:S01]  /*2e80*/  @!PT LDS RZ, [RZ] ;  /* 0x00000000fffff984 */ /* 0x000fe20000000800 */
[----:B------:R2:W-:Y:S06]  /*2e90*/  MEMBAR.ALL.CTA ;  /* 0x0000000000007992 */ /* 0x0005ec0000008000 */
[----:B--2---:R-:W2:Y:S01]  /*2ea0*/  FENCE.VIEW.ASYNC.S ;  /* 0x00000000000073c6 */ /* 0x004ea20000000000 */
[----:B------:R-:W-:Y:S01]  /*2eb0*/  SEL R11, R11, RZ, P1 ;  /* 0x000000ff0b0b7207 */ /* 0x000fe20000800000 */
[----:B--2---:R2:W-:Y:S01]  /*2ec0*/  SYNCS.ARRIVE.TRANS64.RED.A1T0 RZ, [R0+URZ], RZ ;  /* 0x000000ff00ff79a7 */ /* 0x0045e200081004ff */
[----:B-1----:R-:W-:-:S02]  /*2ed0*/  LOP3.LUT P3, RZ, R6, 0x1, RZ, 0xc0, !PT ;  /* 0x0000000106ff7812 */ /* 0x002fc4000786c0ff */
[----:B------:R-:W-:-:S04]  /*2ee0*/  SEL R4, RZ, 0x1, P1 ;  /* 0x00000001ff047807 */ /* 0x000fc80000800000 */
[----:B------:R-:W-:Y:S02]  /*2ef0*/  LOP3.LUT R10, R10, R4, RZ, 0x3c, !PT ;  /* 0x000000040a0a7212 */ /* 0x000fe400078e3cff */
[----:B--2---:R-:W-:-:S04]  /*2f00*/  SEL R0, RZ, 0x1, P0 ;  /* 0x00000001ff007807 */ /* 0x004fc80000000000 */
[----:B------:R-:W-:Y:S01]  /*2f10*/  LOP3.LUT R9, R9, R0, RZ, 0x3c, !PT ;  /* 0x0000000009097212 */ /* 0x000fe200078e3cff */
[----:B------:R-:W-:Y:S06]  /*2f20*/  @P3 BRA `(.L_x_54) ;  /* 0xfffffffc002c3947 */ /* 0x000fec000383ffff */
[----:B------:R-:W-:Y:S01]  /*2f30*/  ULEA UR5, UR6, UR37, 0x3 ;  /* 0x0000002506057291 */ /* 0x000fe2000f8e18ff */
[----:B------:R-:W-:-:S08]  /*2f40*/  SHF.L.U32 R2, R12, 0x1f, RZ ;  /* 0x0000001f0c027819 */ /* 0x000fd000000006ff */
[----:B------:R-:W1:Y:S02]  /*2f50*/  SYNCS.PHASECHK.TRANS64 P0, [UR5+0x120], R2 ;  /* 0x00012002ff0075a7 */ /* 0x000e640008001005 */
[----:B-1----:R-:W-:Y:S05]  /*2f60*/  @P0 BRA `(.L_x_55) ;  /* 0x0000000000080947 */ /* 0x002fea0003800000 */
[----:B------:R-:W1:Y:S02]  /*2f70*/  SYNCS.PHASECHK.TRANS64.TRYWAIT P0, [UR5+0x120], R2 ;  /* 0x00012002ff0075a7 */ /* 0x000e640008001105 */
[----:B-1----:R-:W-:Y:S05]  /*2f80*/  @!P0 BRA `(.L_x_56) ;  /* 0x0000004800c48947 */ /* 0x002fea0003800000 */
.L_x_55:
[----:B------:R-:W-:-:S04]  /*2f90*/  UIADD3 UR4, UPT, UPT, UR6, 0x1, URZ ;  /* 0x0000000106047890 */ /* 0x000fc8000fffe0ff */
[----:B------:R-:W-:-:S04]  /*2fa0*/  UISETP.NE.AND UP0, UPT, UR4, 0x2, UPT ;  /* 0x000000020400788c */ /* 0x000fc8000bf05270 */
[----:B------:R-:W-:Y:S02]  /*2fb0*/  USEL UR7, URZ, 0x1, UP0 ;  /* 0x00000001ff077887 */ /* 0x000fe40008000000 */
[----:B------:R-:W-:-:S04]  /*2fc0*/  USEL UR4, UR4, URZ, UP0 ;  /* 0x000000ff04047287 */ /* 0x000fc80008000000 */
[----:B------:R-:W-:Y:S01]  /*2fd0*/  ULEA UR4, UR4, UR37, 0x3 ;  /* 0x0000002504047291 */ /* 0x000fe2000f8e18ff */
[----:B-1----:R-:W-:-:S04]  /*2fe0*/  LOP3.LUT R2, R12, UR7, RZ, 0x3c, !PT ;  /* 0x000000070c027c12 */ /* 0x002fc8000f8e3cff */
[----:B------:R-:W-:-:S04]  /*2ff0*/  SHF.L.U32 R0, R2, 0x1f, RZ ;  /* 0x0000001f02007819 */ /* 0x000fc800000006ff */
[----:B------:R-:W1:Y:S02]  /*3000*/  SYNCS.PHASECHK.TRANS64 P0, [UR4+0x120], R0 ;  /* 0x00012000ff0075a7 */ /* 0x000e640008001004 */
[----:B-1----:R-:W-:Y:S05]  /*3010*/  @P0 EXIT ;  /* 0x000000000000094d */ /* 0x002fea0003800000 */
[----:B------:R-:W-:Y:S02]  /*3020*/  SHF.L.U32 R2, R2, 0x1f, RZ ;  /* 0x0000001f02027819 */ /* 0x000fe400000006ff */
[----:B------:R-:W-:-:S07]  /*3030*/  MOV R0, UR4 ;  /* 0x0000000400007c02 */ /* 0x000fce0008000f00 */
.L_x_57:
[----:B-1----:R1:W2:Y:S02]  /*3040*/  SYNCS.PHASECHK.TRANS64.TRYWAIT P0, [R0+URZ+0x120], R2 ;  /* 0x00012002000075a7 */ /* 0x0022a400080011ff */
[----:B--2---:R-:W-:Y:S05]  /*3050*/  @!P0 NANOSLEEP.SYNCS 0x989680 ;  /* 0x009896800000895d */ /* 0x004fea0003900000 */
[----:B------:R-:W2:Y:S02]  /*3060*/  @!P0 SYNCS.PHASECHK.TRANS64 P0, [R0+URZ+0x120], R2 ;  /* 0x00012002000085a7 */ /* 0x000ea400080010ff */
[----:B--2---:R-:W-:Y:S05]  /*3070*/  @P0 EXIT ;  /* 0x000000000000094d */ /* 0x004fea0003800000 */
[----:B------:R-:W-:Y:S05]  /*3080*/  BRA `(.L_x_57) ;  /* 0xfffffffc00ec7947 */ /* 0x000fea000383ffff */
.L_x_50:
[----:B------:R-:W-:-:S09]  /*3090*/  UISETP.NE.AND UP1, UPT, UR8, URZ, UPT ;  /* 0x000000ff0800728c */ /* 0x000fd2000bf25270 */
[----:B------:R-:W-:Y:S05]  /*30a0*/  BRA.U UP1, `(.L_x_58) ;  /* 0x0000000d01cc7547 */ /* 0x000fea000b800000 */
[----:B------:R-:W-:Y:S01]  /*30b0*/  UMOV UR4, 0x40 ;  /* 0x0000004000047882 */ /* 0x000fe20000000000 */
[----:B------:R-:W-:Y:S01]  /*30c0*/  NOP ;  /* 0x0000000000007918 */ /* 0x000fe20000000000 */
[----:B------:R-:W-:Y:S01]  /*30d0*/  ULEA UR4, UR37, UR4, 0x18 ;  /* 0x0000000425047291 */ /* 0x000fe2000f8ec0ff */
[----:B------:R-:W-:Y:S02]  /*30e0*/  UMOV UR5, 0x400 ;  /* 0x0000040000057882 */ /* 0x000fe40000000000 */
[----:B------:R-:W-:-:S06]  /*30f0*/  ULEA UR37, UR37, UR5, 0x18 ;  /* 0x0000000525257291 */ /* 0x000fcc000f8ec0ff */
[----:B------:R-:W1:Y:S02]  /*3100*/  LDS.U8 R0, [UR4+0x1c] ;  /* 0x00001c04ff007984 */ /* 0x000e640008000000 */
[----:B-1----:R-:W-:-:S13]  /*3110*/  ISETP.NE.AND P0, PT, R0, RZ, PT ;  /* 0x000000ff0000720c */ /* 0x002fda0003f05270 */
[----:B------:R-:W-:Y:S05]  /*3120*/  @P0 BRA `(.L_x_59) ;  /* 0x0000000000580947 */ /* 0x000fea0003800000 */
[----:B------:R-:W-:-:S13]  /*3130*/  ELECT P0, URZ, PT ;  /* 0x0000000000ff782f */ /* 0x000fda0003800000 */
[----:B------:R-:W-:Y:S05]  /*3140*/  @!P0 BRA `(.L_x_60) ;  /* 0x0000000000608947 */ /* 0x000fea0003800000 */
[----:B------:R-:W-:Y:S01]  /*3150*/  UMOV UR5, 0x10 ;  /* 0x0000001000057882 */ /* 0x000fe20000000000 */
[----:B------:R-:W-:Y:S01]  /*3160*/  HFMA2 R0, -RZ, RZ, 0, 5.9604644775390625e-08 ;  /* 0x00000001ff007431 */ /* 0x000fe200000001ff */
[----:B------:R-:W-:-:S03]  /*3170*/  MOV R2, 0xffff ;  /* 0x0000ffff00027802 */ /* 0x000fc60000000f00 */
[----:B------:R-:W-:Y:S04]  /*3180*/  DEPBAR.LE SB1, 0x36 ;  /* 0x00009d800000791a */ /* 0x000fe80000000000 */
[----:B------:R-:W1:Y:S02]  /*3190*/  UTCATOMSWS.FIND_AND_SET.ALIGN UP0, UR5, UR5 ;  /* 0x00000005000575e3 */ /* 0x000e640008000800 */
[----:B-1----:R-:W-:Y:S01]  /*31a0*/  MOV R3, UR5 ;  /* 0x0000000500037c02 */ /* 0x002fe20008000f00 */
[----:B------:R-:W-:Y:S06]  /*31b0*/  BRA.U UP0, `(.L_x_61) ;  /* 0x0000000100187547 */ /* 0x000fec000b800000 */
.L_x_62:
[----:B------:R-:W-:Y:S05]  /*31c0*/  NANOSLEEP 0x64 ;  /* 0x000000640000795d */ /* 0x000fea0003800000 */
[----:B------:R-:W-:-:S05]  /*31d0*/  UMOV UR5, 0x10 ;  /* 0x0000001000057882 */ /* 0x000fca0000000000 */
[----:B------:R-:W-:Y:S04]  /*31e0*/  DEPBAR.LE SB1, 0x36 ;  /* 0x00009d800000791a */ /* 0x000fe80000000000 */
[----:B------:R-:W1:Y:S02]  /*31f0*/  UTCATOMSWS.FIND_AND_SET.ALIGN UP0, UR5, UR5 ;  /* 0x00000005000575e3 */ /* 0x000e640008000800 */
[----:B-1----:R-:W-:Y:S01]  /*3200*/  MOV R3, UR5 ;  /* 0x0000000500037c02 */ /* 0x002fe20008000f00 */
[----:B------:R-:W-:Y:S05]  /*3210*/  BRA.U !UP0, `(.L_x_62) ;  /* 0xfffffffd08e87547 */ /* 0x000fea000b83ffff */
.L_x_61:
[-C--:B------:R-:W-:Y:S02]  /*3220*/  SHF.L.U32 R2, R2, R3.reuse, RZ ;  /* 0x0000000302027219 */ /* 0x080fe400000006ff */
[----:B------:R-:W-:Y:S01]  /*3230*/  SHF.L.U32 R0, R0, R3, RZ ;  /* 0x0000000300007219 */ /* 0x000fe200000006ff */
[----:B------:R-:W-:Y:S02]  /*3240*/  IMAD.SHL.U32 R3, R3, 0x20, RZ ;  /* 0x0000002003037824 */ /* 0x000fe400078e00ff */
[----:B------:R1:W-:Y:S04]  /*3250*/  ATOMS.OR RZ, [UR4+0x14], R2 ;  /* 0x00001402ffff798c */ /* 0x0003e8000b000004 */
[----:B------:R1:W-:Y:S04]  /*3260*/  ATOMS.OR RZ, [UR4+0x18], R0 ;  /* 0x00001800ffff798c */ /* 0x0003e8000b000004 */
[----:B------:R1:W-:Y:S01]  /*3270*/  STS [UR37+0x1c0], R3 ;  /* 0x0001c003ff007988 */ /* 0x0003e20008000825 */
[----:B------:R-:W-:Y:S05]  /*3280*/  BRA `(.L_x_60) ;  /* 0x0000000000107947 */ /* 0x000fea0003800000 */
.L_x_59:
[----:B------:R-:W-:Y:S02]  /*3290*/  MOV R0, 0xffffffff ;  /* 0xffffffff00007802 */ /* 0x000fe40000000f00 */
[----:B------:R-:W-:-:S03]  /*32a0*/  MOV R2, 0x32d0 ;  /* 0x000032d000027802 */ /* 0x000fc60000000f00 */
[----:B------:R1:W-:Y:S04]  /*32b0*/  STS [UR37+0x1c0], R0 ;  /* 0x0001c000ff007988 */ /* 0x0003e80008000825 */
[----:B-1-3-5:R-:W-:Y:S05]  /*32c0*/  CALL.REL.NOINC `($__internal_1_$__cuda_sm10x_tcgen05_guardrail_trap_phase_invalid_during_alloc) ;  /* 0x0000004c00987944 */ /* 0x02afea0003c00000 */
.L_x_60:
[----:B------:R-:W-:Y:S05]  /*32d0*/  WARPSYNC.ALL ;  /* 0x0000000000007948 */ /* 0x000fea0003800000 */
[----:B------:R-:W2:Y:S01]  /*32e0*/  S2UR UR5, SR_CgaCtaId ;  /* 0x00000000000579c3 */ /* 0x000ea20000008800 */
[----:B------:R-:W-:Y:S01]  /*32f0*/  UMOV UR4, 0x400 ;  /* 0x0000040000047882 */ /* 0x000fe20000000000 */
[----:B------:R-:W-:-:S06]  /*3300*/  NOP ;  /* 0x0000000000007918 */ /* 0x000fcc0000000000 */
[----:B------:R-:W-:Y:S06]  /*3310*/  BAR.ARV 0x6, 0xa0 ;  /* 0x0182800000007b1d */ /* 0x000fec0000002000 */
[----:B------:R-:W4:Y:S01]  /*3320*/  LDCU UR7, c[0x0][0x38c] ;  /* 0x00007180ff0777ac */ /* 0x000f220008000800 */
[----:B------:R-:W-:Y:S01]  /*3330*/  IMAD.MOV.U32 R11, RZ, RZ, 0x1 ;  /* 0x00000001ff0b7424 */ /* 0x000fe200078e00ff */
[----:B------:R-:W-:Y:S01]  /*3340*/  CS2R R8, SRZ ;  /* 0x0000000000087805 */ /* 0x000fe2000001ff00 */
[----:B------:R-:W-:Y:S01]  /*3350*/  IMAD.MOV.U32 R10, RZ, RZ, RZ ;  /* 0x000000ffff0a7224 */ /* 0x000fe200078e00ff */
[----:B------:R-:W3:Y:S01]  /*3360*/  LDCU UR6, c[0x0][0x38c] ;  /* 0x00007180ff0677ac */ /* 0x000ee20008000800 */
[----:B------:R-:W-:Y:S01]  /*3370*/  UMOV UR15, URZ ;  /* 0x000000ff000f7c82 */ /* 0x000fe20008000000 */
[----:B------:R-:W-:Y:S01]  /*3380*/  UMOV UR14, URZ ;  /* 0x000000ff000e7c82 */ /* 0x000fe20008000000 */
[----:B--2---:R-:W-:Y:S01]  /*3390*/  ULEA UR5, UR5, UR4, 0x18 ;  /* 0x0000000405057291 */ /* 0x004fe2000f8ec0ff */
[----:B------:R-:W-:Y:S01]  /*33a0*/  UMOV UR24, 0x0 ;  /* 0x0000000000187882 */ /* 0x000fe20000000000 */
[----:B------:R-:W-:-:S02]  /*33b0*/  UMOV UR25, 0x4100010 ;  /* 0x0410001000197882 */ /* 0x000fc40000000000 */
[----:B------:R-:W-:Y:S02]  /*33c0*/  UIADD3 UR10, UPT, UPT, UR5, 0x3400, URZ ;  /* 0x00003400050a7890 */ /* 0x000fe4000fffe0ff */
[----:B------:R-:W-:Y:S02]  /*33d0*/  UIADD3 UR11, UPT, UPT, UR5, 0x1d400, URZ ;  /* 0x0001d400050b7890 */ /* 0x000fe4000fffe0ff */
[----:B----4-:R-:W-:Y:S01]  /*33e0*/  UIADD3 UR7, UPT, UPT, UR7, 0x3f, URZ ;  /* 0x0000003f07077890 */ /* 0x010fe2000fffe0ff */
[----:B-1----:R-:W1:Y:S01]  /*33f0*/  LDS R0, [UR5+0x1c0] ;  /* 0x0001c005ff007984 */ /* 0x002e620008000800 */
[----:B------:R-:W-:Y:S02]  /*3400*/  USHF.R.U32.HI UR10, URZ, 0x4, UR10 ;  /* 0x00000004ff0a7899 */ /* 0x000fe4000801160a */
[----:B------:R-:W-:Y:S02]  /*3410*/  USHF.R.S32.HI UR4, URZ, 0x1f, UR7 ;  /* 0x0000001fff047899 */ /* 0x000fe40008011407 */
[----:B------:R-:W-:-:S02]  /*3420*/  USHF.R.U32.HI UR11, URZ, 0x4, UR11 ;  /* 0x00000004ff0b7899 */ /* 0x000fc4000801160b */
[----:B------:R-:W-:Y:S02]  /*3430*/  ULEA.HI UR4, UR4, UR7, URZ, 0x6 ;  /* 0x0000000704047291 */ /* 0x000fe4000f8f30ff */
[----:B------:R-:W-:Y:S02]  /*3440*/  ULOP3.LUT UR10, UR10, 0x3fff, URZ, 0xc0, !UPT ;  /* 0x00003fff0a0a7892 */ /* 0x000fe4000f8ec0ff */
[----:B------:R-:W-:Y:S02]  /*3450*/  USHF.R.S32.HI UR4, URZ, 0x6, UR4 ;  /* 0x00000006ff047899 */ /* 0x000fe40008011404 */
[----:B------:R-:W-:Y:S02]  /*3460*/  ULOP3.LUT UR11, UR11, 0x3fff, URZ, 0xc0, !UPT ;  /* 0x00003fff0b0b7892 */ /* 0x000fe4000f8ec0ff */
[----:B------:R-:W-:Y:S01]  /*3470*/  UISETP.LT.AND UP0, UPT, UR4, 0x1, UPT ;  /* 0x000000010400788c */ /* 0x000fe2000bf01270 */
[----:B------:R-:W-:Y:S01]  /*3480*/  UMOV UR22, 0x0 ;  /* 0x0000000000167882 */ /* 0x000fe20000000000 */
[----:B------:R-:W-:-:S02]  /*3490*/  UMOV UR23, 0x4100010 ;  /* 0x0410001000177882 */ /* 0x000fc40000000000 */
[----:B------:R-:W-:Y:S02]  /*34a0*/  USEL UR9, UR4, 0x1, !UP0 ;  /* 0x0000000104097887 */ /* 0x000fe4000c000000 */
[----:B------:R-:W-:Y:S02]  /*34b0*/  ULOP3.LUT UR10, UR10, 0x10000, URZ, 0xfc, !UPT ;  /* 0x000100000a0a7892 */ /* 0x000fe4000f8efcff */
[----:B------:R-:W-:Y:S02]  /*34c0*/  ULOP3.LUT UR11, UR11, 0x10000, URZ, 0xfc, !UPT ;  /* 0x000100000b0b7892 */ /* 0x000fe4000f8efcff */
[----:B------:R-:W-:Y:S02]  /*34d0*/  UIADD3 UR9, UPT, UPT, -UR9, URZ, URZ ;  /* 0x000000ff09097290 */ /* 0x000fe4000fffe1ff */
[----:B---3--:R-:W-:Y:S01]  /*34e0*/  UISETP.GE.AND UP3, UPT, UR6, 0x1, UPT ;  /* 0x000000010600788c */ /* 0x008fe2000bf66270 */
[----:B------:R-:W-:Y:S01]  /*34f0*/  UMOV UR20, 0x0 ;  /* 0x0000000000147882 */ /* 0x000fe20000000000 */
[----:B------:R-:W-:Y:S01]  /*3500*/  UMOV UR21, 0x4100010 ;  /* 0x0410001000157882 */ /* 0x000fe20000000000 */
[----:B------:R-:W-:Y:S01]  /*3510*/  UMOV UR18, 0x0 ;  /* 0x0000000000127882 */ /* 0x000fe20000000000 */
[----:B------:R-:W-:Y:S01]  /*3520*/  UMOV UR19, 0x4100010 ;  /* 0x0410001000137882 */ /* 0x000fe20000000000 */
[----:B-1----:R-:W-:-:S15]  /*3530*/  R2UR UR16, R0 ;  /* 0x00000000001072ca */ /* 0x002fde00000e0000 */
.L_x_69:
[----:B------:R-:W-:Y:S02]  /*3540*/  LEA R0, R10, UR5, 0x3 ;  /* 0x000000050a007c11 */ /* 0x000fe4000f8e18ff */
[----:B------:R-:W-:Y:S02]  /*3550*/  SHF.L.U32 R2, R9, 0x1f, RZ ;  /* 0x0000001f09027819 */ /* 0x000fe400000006ff */
[----:B------:R-:W-:Y:S01]  /*3560*/  PLOP3.LUT P0, PT, PT, PT, UP3, 0x80, 0x8 ;  /* 0x000000000008781c */ /* 0x000fe20003f0f038 */
[----:B------:R-:W-:Y:S01]  /*3570*/  VIADD R3, R0, 0x120 ;  /* 0x0000012000037836 */ /* 0x000fe20000000000 */
[----:B-1----:R-:W1:Y:S02]  /*3580*/  SYNCS.PHASECHK.TRANS64.TRYWAIT P1, [R0+URZ+0x110], R2 ;  /* 0x00011002000075a7 */ /* 0x002e6400080211ff */
[----:B-1-3--:R-:W-:Y:S09]  /*3590*/  @!P1 BRA `(.L_x_63) ;  /* 0x0000004400589947 */ /* 0x00aff20003800000 */
.L_x_158:
[----:B------:R-:W-:Y:S01]  /*35a0*/  LEA R4, R10, UR5, 0x4 ;  /* 0x000000050a047c11 */ /* 0x000fe2000f8e20ff */
[----:B------:R-:W-:Y:S01]  /*35b0*/  @UP3 ULEA UR6, UR14, UR5, 0x3 ;  /* 0x000000050e063291 */ /* 0x000fe2000f8e18ff */
[----:B------:R-:W-:Y:S01]  /*35c0*/  PLOP3.LUT P2, PT, PT, PT, PT, 0x80, 0x8 ;  /* 0x000000000008781c */ /* 0x000fe20003f4f070 */
[----:B------:R-:W-:Y:S01]  /*35d0*/  ULEA UR7, UR15, UR5, 0x3 ;  /* 0x000000050f077291 */ /* 0x000fe2000f8e18ff */
[----:B------:R-:W-:Y:S02]  /*35e0*/  PRMT R3, RZ, 0x654, R3 ;  /* 0x00000654ff037816 */ /* 0x000fe40000000003 */
[----:B------:R-:W2:Y:S01]  /*35f0*/  LDS.128 R4, [R4+0x1a0] ;  /* 0x0001a00004047984 */ /* 0x000ea20000000c00 */
[----:B-1----:R-:W-:Y:S02]  /*3600*/  @P0 SHF.L.U32 R2, R8, 0x1f, RZ ;  /* 0x0000001f08020819 */ /* 0x002fe400000006ff */
[----:B------:R-:W-:Y:S01]  /*3610*/  SHF.L.U32 R0, R11, 0x1f, RZ ;  /* 0x0000001f0b007819 */ /* 0x000fe200000006ff */
[----:B------:R-:W-:Y:S01]  /*3620*/  @!PT LDS RZ, [RZ] ;  /* 0x00000000fffff984 */ /* 0x000fe20000000800 */
[----:B------:R-:W-:Y:S01]  /*3630*/  @!PT LDS RZ, [RZ] ;  /* 0x00000000fffff984 */ /* 0x000fe20000000800 */
[----:B------:R-:W-:Y:S01]  /*3640*/  @!PT LDS RZ, [RZ] ;  /* 0x00000000fffff984 */ /* 0x000fe20000000800 */
[----:B------:R-:W-:Y:S01]  /*3650*/  @!PT LDS RZ, [RZ] ;  /* 0x00000000fffff984 */ /* 0x000fe20000000800 */
[----:B------:R1:W-:Y:S06]  /*3660*/  MEMBAR.ALL.CTA ;  /* 0x0000000000007992 */ /* 0x0003ec0000008000 */
[----:B-1----:R-:W1:Y:S02]  /*3670*/  FENCE.VIEW.ASYNC.S ;  /* 0x00000000000073c6 */ /* 0x002e640000000000 */
[----:B-1----:R1:W-:Y:S01]  /*3680*/  SYNCS.ARRIVE.TRANS64.RED.A1T0 RZ, [R3+URZ], RZ ;  /* 0x000000ff03ff79a7 */ /* 0x0023e200081004ff */
[----:B------:R1:W3:Y:S01]  /*3690*/  @P0 SYNCS.PHASECHK.TRANS64.TRYWAIT P2, [UR6], R2 ;  /* 0x00000002ff0005a7 */ /* 0x0002e20008041106 */
[----:B------:R-:W-:Y:S01]  /*36a0*/  ULEA.HI UR6, UR15, UR15, URZ, 0x1 ;  /* 0x0000000f0f067291 */ /* 0x000fe2000f8f08ff */
[----:B--2---:R-:W-:-:S03]  /*36b0*/  LOP3.LUT P1, RZ, R6, 0x1, RZ, 0xc0, !PT ;  /* 0x0000000106ff7812 */ /* 0x004fc6000782c0ff */
[----:B------:R-:W-:Y:S02]  /*36c0*/  USHF.L.U32 UR8, UR6, 0x5, URZ ;  /* 0x0000000506087899 */ /* 0x000fe400080006ff */
[----:B------:R-:W-:Y:S02]  /*36d0*/  ULOP3.LUT UR6, UR6, 0xffe, URZ, 0xc0, !UPT ;  /* 0x00000ffe06067892 */ /* 0x000fe4000f8ec0ff */
[----:B------:R-:W-:Y:S02]  /*36e0*/  ULOP3.LUT UR8, UR8, 0xffffffc0, URZ, 0xc0, !UPT ;  /* 0xffffffc008087892 */ /* 0x000fe4000f8ec0ff */
[----:B------:R-:W-:Y:S02]  /*36f0*/  UIADD3 UR6, UPT, UPT, -UR6, UR15, URZ ;  /* 0x0000000f06067290 */ /* 0x000fe4000fffe1ff */
[----:B------:R-:W-:Y:S01]  /*3700*/  UIADD3 UR8, UPT, UPT, UR16, UR8, URZ ;  /* 0x0000000810087290 */ /* 0x000fe2000fffe0ff */
[----:B------:R-:W2:Y:S03]  /*3710*/  SYNCS.PHASECHK.TRANS64.TRYWAIT P0, [UR7+0x150], R0 ;  /* 0x00015000ff0075a7 */ /* 0x000ea60008001107 */
[----:B------:R-:W-:Y:S01]  /*3720*/  ULEA UR8, UR6, UR8, 0x14 ;  /* 0x0000000806087291 */ /* 0x000fe2000f8ea0ff */
[----:B-123--:R-:W-:Y:S11]  /*3730*/  @!P0 BRA `(.L_x_64) ;  /* 0x0000004400048947 */ /* 0x00eff60003800000 */
.L_x_160:
[----:B------:R-:W-:Y:S01]  /*3740*/  IADD3 R10, PT, PT, R10, 0x1, RZ ;  /* 0x000000010a0a7810 */ /* 0x000fe20007ffe0ff */
[----:B------:R-:W-:Y:S06]  /*3750*/  BRA.U !UP3, `(.L_x_65) ;  /* 0x000000010bc07547 */ /* 0x000fec000b800000 */
[----:B------:R-:W-:Y:S01]  /*3760*/  UPLOP3.LUT UP4, UPT, UPT, UPT, UPT, 0x40, 0x4 ;  /* 0x000000000004789c */ /* 0x000fe20003f8e870 */
[----:B------:R-:W-:Y:S01]  /*3770*/  UMOV UR13, UR9 ;  /* 0x00000009000d7c82 */ /* 0x000fe20008000000 */
[----:B------:R-:W-:Y:S01]  /*3780*/  UMOV UR12, UR4 ;  /* 0x00000004000c7c82 */ /* 0x000fe20008000000 */
[----:B------:R-:W-:-:S08]  /*3790*/  UMOV UR17, UR14 ;  /* 0x0000000e00117c82 */ /* 0x000fd00008000000 */
.L_x_68:
[----:B------:R-:W-:Y:S02]  /*37a0*/  UIADD3 UR13, UPT, UPT, UR13, 0x1, URZ ;  /* 0x000000010d0d7890 */ /* 0x000fe4000fffe0ff */
[----:B--2---:R-:W-:Y:S02]  /*37b0*/  ULEA UR6, UR17, UR5, 0x3 ;  /* 0x0000000511067291 */ /* 0x004fe4000f8e18ff */
[----:B------:R-:W-:Y:S01]  /*37c0*/  UISETP.NE.AND UP0, UPT, UR13, URZ, UPT ;  /* 0x000000ff0d00728c */ /* 0x000fe2000bf05270 */
[----:B---3--:R-:W-:Y:S10]  /*37d0*/  @P2 BRA `(.L_x_66) ;  /* 0x00000000000c2947 */ /* 0x008ff40003800000 */
[----:B-1----:R-:W-:Y:S04]  /*37e0*/  SHF.L.U32 R2, R8, 0x1f, RZ ;  /* 0x0000001f08027819 */ /* 0x002fe800000006ff */
[----:B------:R-:W1:Y:S02]  /*37f0*/  SYNCS.PHASECHK.TRANS64.TRYWAIT P0, [UR6], R2 ;  /* 0x00000002ff0075a7 */ /* 0x000e640008001106 */
[----:B-1----:R-:W-:Y:S05]  /*3800*/  @!P0 BRA `(.L_x_67) ;  /* 0x0000004000e88947 */ /* 0x002fea0003800000 */
.L_x_66:
[----:B------:R-:W-:Y:S01]  /*3810*/  UISETP.NE.AND UP1, UPT, UR12, 0x1, UPT ;  /* 0x000000010c00788c */ /* 0x000fe2000bf25270 */
[----:B------:R-:W-:Y:S01]  /*3820*/  PLOP3.LUT P2, PT, PT, PT, PT, 0x80, 0x8 ;  /* 0x000000000008781c */ /* 0x000fe20003f4f070 */
[----:B------:R-:W-:Y:S02]  /*3830*/  UIADD3 UR14, UPT, UPT, UR17, 0x1, URZ ;  /* 0x00000001110e7890 */ /* 0x000fe4000fffe0ff */
[----:B------:R-:W-:Y:S02]  /*3840*/  ULEA UR28, UR17, UR11, 0x9 ;  /* 0x0000000b111c7291 */ /* 0x000fe4000f8e48ff */
[----:B------:R-:W-:Y:S01]  /*3850*/  UISETP.NE.AND UP2, UPT, UR14, 0xd, UPT ;  /* 0x0000000d0e00788c */ /* 0x000fe2000bf45270 */
[----:B------:R-:W-:Y:S01]  /*3860*/  PLOP3.LUT P0, PT, PT, PT, UP1, 0x80, 0x8 ;  /* 0x000000000008781c */ /* 0x000fe20003f0f018 */
[----:B------:R-:W-:Y:S02]  /*3870*/  UIADD3 UR40, UPT, UPT, UR28, 0x2, URZ ;  /* 0x000000021c287890 */ /* 0x000fe4000fffe0ff */
[----:B------:R-:W-:Y:S02]  /*3880*/  USEL UR27, URZ, 0x1, UP2 ;  /* 0x00000001ff1b7887 */ /* 0x000fe40009000000 */
[----:B------:R-:W-:Y:S02]  /*3890*/  USEL UR14, UR14, URZ, UP2 ;  /* 0x000000ff0e0e7287 */ /* 0x000fe40009000000 */
[----:B------:R-:W-:Y:S02]  /*38a0*/  UIADD3 UR36, UPT, UPT, UR28, 0x4, URZ ;  /* 0x000000041c247890 */ /* 0x000fe4000fffe0ff */
[----:B------:R-:W-:Y:S01]  /*38b0*/  @UP1 ULEA UR26, UR14, UR5, 0x3 ;  /* 0x000000050e1a1291 */ /* 0x000fe2000f8e18ff */
[----:B------:R-:W-:Y:S01]  /*38c0*/  LOP3.LUT R8, R8, UR27, RZ, 0x3c, !PT ;  /* 0x0000001b08087c12 */ /* 0x000fe2000f8e3cff */
[----:B------:R-:W-:Y:S02]  /*38d0*/  UIADD3 UR32, UPT, UPT, UR28, 0x6, URZ ;  /* 0x000000061c207890 */ /* 0x000fe4000fffe0ff */
[----:B------:R-:W-:Y:S01]  /*38e0*/  UIADD3 UR6, UPT, UPT, UR6, 0x68, URZ ;  /* 0x0000006806067890 */ /* 0x000fe2000fffe0ff */
[----:B-1----:R-:W-:Y:S01]  /*38f0*/  @P0 SHF.L.U32 R0, R8, 0x1f, RZ ;  /* 0x0000001f08000819 */ /* 0x002fe200000006ff */
[----:B------:R-:W-:Y:S01]  /*3900*/  UIADD3 UR12, UPT, UPT, UR12, -0x1, URZ ;  /* 0xffffffff0c0c7890 */ /* 0x000fe2000fffe0ff */
[----:B------:R-:W-:Y:S02]  /*3910*/  UMOV UR29, 0x40004040 ;  /* 0x40004040001d7882 */ /* 0x000fe40000000000 */
[----:B------:R2:W3:Y:S01]  /*3920*/  @P0 SYNCS.PHASECHK.TRANS64.TRYWAIT P2, [UR26], R0 ;  /* 0x00000000ff0005a7 */ /* 0x0004e2000804111a */
[----:B------:R-:W-:Y:S01]  /*3930*/  ULEA UR26, UR17, UR10, 0x9 ;  /* 0x0000000a111a7291 */ /* 0x000fe2000f8e48ff */
[----:B------:R-:W-:Y:S01]  /*3940*/  UMOV UR27, 0x40004040 ;  /* 0x40004040001b7882 */ /* 0x000fe20000000000 */
[----:B------:R-:W-:Y:S02]  /*3950*/  UMOV UR41, 0x40004040 ;  /* 0x4000404000297882 */ /* 0x000fe40000000000 */
[----:B------:R-:W-:Y:S02]  /*3960*/  UIADD3 UR38, UPT, UPT, UR26, 0x2, URZ ;  /* 0x000000021a267890 */ /* 0x000fe4000fffe0ff */
[----:B------:R-:W-:Y:S02]  /*3970*/  UIADD3 UR34, UPT, UPT, UR26, 0x4, URZ ;  /* 0x000000041a227890 */ /* 0x000fe4000fffe0ff */
[----:B------:R-:W-:Y:S01]  /*3980*/  UIADD3 UR30, UPT, UPT, UR26, 0x6, URZ ;  /* 0x000000061a1e7890 */ /* 0x000fe2000fffe0ff */
[----:B------:R2:W-:Y:S01]  /*3990*/  UTCHMMA gdesc[UR26], gdesc[UR28], tmem[UR8], tmem[UR24], idesc[UR25], UP4 ;  /* 0x00ff181c1a0075ea */ /* 0x0005e2000a000008 */
[----:B------:R-:W-:Y:S01]  /*39a0*/  UPLOP3.LUT UP4, UPT, UPT, UPT, UPT, 0x80, 0x8 ;  /* 0x000000000008789c */ /* 0x000fe20003f8f070 */
[----:B------:R-:W-:Y:S01]  /*39b0*/  UMOV UR39, 0x40004040 ;  /* 0x4000404000277882 */ /* 0x000fe20000000000 */
[----:B------:R-:W-:Y:S01]  /*39c0*/  UMOV UR37, 0x40004040 ;  /* 0x4000404000257882 */ /* 0x000fe20000000000 */
[----:B------:R2:W-:Y:S01]  /*39d0*/  UTCHMMA gdesc[UR38], gdesc[UR40], tmem[UR8], tmem[UR22], idesc[UR23], UPT ;  /* 0x00ff1628260075ea */ /* 0x0005e2000b800008 */
[----:B------:R-:W-:Y:S01]  /*39e0*/  UMOV UR35, 0x40004040 ;  /* 0x4000404000237882 */ /* 0x000fe20000000000 */
[----:B------:R-:W-:Y:S01]  /*39f0*/  UMOV UR33, 0x40004040 ;  /* 0x4000404000217882 */ /* 0x000fe20000000000 */
[----:B------:R-:W-:Y:S01]  /*3a00*/  UMOV UR31, 0x40004040 ;  /* 0x40004040001f7882 */ /* 0x000fe20000000000 */
[----:B------:R2:W-:Y:S01]  /*3a10*/  UTCHMMA gdesc[UR34], gdesc[UR36], tmem[UR8], tmem[UR20], idesc[UR21], UPT ;  /* 0x00ff1424220075ea */ /* 0x0005e2000b800008 */
[----:B------:R2:W-:Y:S01]  /*3a20*/  UTCHMMA gdesc[UR30], gdesc[UR32], tmem[UR8], tmem[UR18], idesc[UR19], UPT ;  /* 0x00ff12201e0075ea */ /* 0x0005e2000b800008 */
[----:B------:R2:W-:Y:S01]  /*3a30*/  UTCBAR [UR6], URZ ;  /* 0x000000ff060073e9 */ /* 0x0005e200080000ff */
[----:B------:R-:W-:Y:S01]  /*3a40*/  UMOV UR17, UR14 ;  /* 0x0000000e00117c82 */ /* 0x000fe20008000000 */
[----:B------:R-:W-:Y:S05]  /*3a50*/  BRA.U UP0, `(.L_x_68) ;  /* 0xfffffffd00507547 */ /* 0x000fea000b83ffff */
.L_x_65:
[----:B------:R-:W-:Y:S01]  /*3a60*/  UIADD3 UR15, UPT, UPT, UR15, 0x1, URZ ;  /* 0x000000010f0f7890 */ /* 0x000fe2000fffe0ff */
[C---:B------:R-:W-:Y:S01]  /*3a70*/  ISETP.NE.AND P0, PT, R10.reuse, 0x2, PT ;  /* 0x000000020a00780c */ /* 0x040fe20003f05270 */
[----:B------:R-:W-:Y:S02]  /*3a80*/  UIADD3 UR7, UPT, UPT, UR7, 0x130, URZ ;  /* 0x0000013007077890 */ /* 0x000fe4000fffe0ff */
[----:B------:R-:W-:Y:S01]  /*3a90*/  UISETP.NE.AND UP0, UPT, UR15, 0x4, UPT ;  /* 0x000000040f00788c */ /* 0x000fe2000bf05270 */
[----:B-12---:R-:W-:Y:S02]  /*3aa0*/  SEL R0, RZ, 0x1, P0 ;  /* 0x00000001ff007807 */ /* 0x006fe40000000000 */
[----:B------:R-:W-:Y:S01]  /*3ab0*/  SEL R10, R10, RZ, P0 ;  /* 0x000000ff0a0a7207 */ /* 0x000fe20000000000 */
[----:B------:R-:W-:Y:S01]  /*3ac0*/  USEL UR6, URZ, 0x1, UP0 ;  /* 0x00000001ff067887 */ /* 0x000fe20008000000 */
[----:B------:R-:W-:Y:S01]  /*3ad0*/  LOP3.LUT R9, R9, R0, RZ, 0x3c, !PT ;  /* 0x0000000009097212 */ /* 0x000fe200078e3cff */
[----:B------:R-:W-:Y:S01]  /*3ae0*/  USEL UR15, UR15, URZ, UP0 ;  /* 0x000000ff0f0f7287 */ /* 0x000fe20008000000 */
[----:B------:R1:W-:Y:S03]  /*3af0*/  UTCBAR [UR7], URZ ;  /* 0x000000ff070073e9 */ /* 0x0003e600080000ff */
[----:B------:R-:W-:Y:S01]  /*3b00*/  LOP3.LUT R11, R11, UR6, RZ, 0x3c, !PT ;  /* 0x000000060b0b7c12 */ /* 0x000fe2000f8e3cff */
[----:B------:R-:W-:Y:S07]  /*3b10*/  @P1 BRA `(.L_x_69) ;  /* 0xfffffff800881947 */ /* 0x000fee000383ffff */
[----:B------:R-:W2:Y:S01]  /*3b20*/  S2UR UR4, SR_CgaCtaId ;  /* 0x00000000000479c3 */ /* 0x000ea20000008800 */
[----:B------:R-:W-:Y:S01]  /*3b30*/  ELECT P0, URZ, PT ;  /* 0x0000000000ff782f */ /* 0x000fe20003800000 */
[----:B------:R-:W-:Y:S01]  /*3b40*/  IMAD.MOV.U32 R0, RZ, RZ, 0x1 ;  /* 0x00000001ff007424 */ /* 0x000fe200078e00ff */
[----:B------:R-:W-:Y:S01]  /*3b50*/  UIADD3 UR5, UPT, UPT, UR5, 0x150, URZ ;  /* 0x0000015005057890 */ /* 0x000fe2000fffe0ff */
[----:B------:R-:W-:Y:S01]  /*3b60*/  SHF.L.U32 R2, R11, 0x1f, RZ ;  /* 0x0000001f0b027819 */ /* 0x000fe200000006ff */
[----:B------:R-:W-:-:S03]  /*3b70*/  UMOV UR6, 0x40 ;  /* 0x0000004000067882 */ /* 0x000fc60000000000 */
[----:B------:R-:W-:Y:S01]  /*3b80*/  UVIRTCOUNT.DEALLOC.SMPOOL 0x80 ;  /* 0x000000800000784c */ /* 0x000fe20000000000 */
[----:B--2---:R-:W-:Y:S02]  /*3b90*/  ULEA UR4, UR4, UR6, 0x18 ;  /* 0x0000000604047291 */ /* 0x004fe4000f8ec0ff */
[----:B------:R-:W-:-:S07]  /*3ba0*/  ULEA UR6, UR15, UR5, 0x3 ;  /* 0x000000050f067291 */ /* 0x000fce000f8e18ff */
[----:B------:R2:W-:Y:S02]  /*3bb0*/  @P0 STS.U8 [UR4+0x1c], R0 ;  /* 0x00001c00ff000988 */ /* 0x0005e40008000004 */
[----:B------:R-:W4:Y:S02]  /*3bc0*/  SYNCS.PHASECHK.TRANS64.TRYWAIT P0, [UR6], R2 ;  /* 0x00000002ff0075a7 */ /* 0x000f240008001106 */
[----:B--2-4-:R-:W-:Y:S05]  /*3bd0*/  @!P0 BRA `(.L_x_70) ;  /* 0x00000040000c8947 */ /* 0x014fea0003800000 */
.L_x_163:
[----:B-1----:R-:W-:-:S04]  /*3be0*/  UIADD3 UR7, UPT, UPT, UR15, 0x1, URZ ;  /* 0x000000010f077890 */ /* 0x002fc8000fffe0ff */
[----:B------:R-:W-:-:S04]  /*3bf0*/  UISETP.NE.AND UP0, UPT, UR7, 0x4, UPT ;  /* 0x000000040700788c */ /* 0x000fc8000bf05270 */
[----:B------:R-:W-:Y:S02]  /*3c00*/  USEL UR8, URZ, 0x1, UP0 ;  /* 0x00000001ff087887 */ /* 0x000fe40008000000 */
[----:B------:R-:W-:-:S04]  /*3c10*/  USEL UR7, UR7, URZ, UP0 ;  /* 0x000000ff07077287 */ /* 0x000fc80008000000 */
[----:B------:R-:W-:Y:S01]  /*3c20*/  ULEA UR6, UR7, UR5, 0x3 ;  /* 0x0000000507067291 */ /* 0x000fe2000f8e18ff */
[----:B--2---:R-:W-:-:S04]  /*3c30*/  LOP3.LUT R2, R11, UR8, RZ, 0x3c, !PT ;  /* 0x000000080b027c12 */ /* 0x004fc8000f8e3cff */
[----:B------:R-:W-:-:S04]  /*3c40*/  SHF.L.U32 R3, R2, 0x1f, RZ ;  /* 0x0000001f02037819 */ /* 0x000fc800000006ff */
[----:B------:R-:W1:Y:S02]  /*3c50*/  SYNCS.PHASECHK.TRANS64.TRYWAIT P0, [UR6], R3 ;  /* 0x00000003ff0075a7 */ /* 0x000e640008001106 */
[----:B-1----:R-:W-:Y:S05]  /*3c60*/  @!P0 BRA `(.L_x_71) ;  /* 0x0000004000008947 */ /* 0x002fea0003800000 */
.L_x_165:
        /* <DEDUP_REMOVED lines=9> */
.L_x_167:
[----:B------:R-:W-:-:S04]  /*3d00*/  UIADD3 UR7, UPT, UPT, UR7, 0x1, URZ ;  /* 0x0000000107077890 */ /* 0x000fc8000fffe0ff */
[----:B------:R-:W-:-:S04]  /*3d10*/  UISETP.NE.AND UP0, UPT, UR7, 0x4, UPT ;  /* 0x000000040700788c */ /* 0x000fc8000bf05270 */
[----:B------:R-:W-:Y:S02]  /*3d20*/  USEL UR6, URZ, 0x1, UP0 ;  /* 0x00000001ff067887 */ /* 0x000fe40008000000 */
[----:B------:R-:W-:-:S04]  /*3d30*/  USEL UR7, UR7, URZ, UP0 ;  /* 0x000000ff07077287 */ /* 0x000fc80008000000 */
[----:B------:R-:W-:Y:S01]  /*3d40*/  ULEA UR7, UR7, UR5, 0x3 ;  /* 0x0000000507077291 */ /* 0x000fe2000f8e18ff */
[----:B------:R-:W-:-:S04]  /*3d50*/  LOP3.LUT R2, R2, UR6, RZ, 0x3c, !PT ;  /* 0x0000000602027c12 */ /* 0x000fc8000f8e3cff */
[----:B------:R-:W-:-:S04]  /*3d60*/  SHF.L.U32 R2, R2, 0x1f, RZ ;  /* 0x0000001f02027819 */ /* 0x000fc800000006ff */
[----:B------:R-:W2:Y:S02]  /*3d70*/  SYNCS.PHASECHK.TRANS64.TRYWAIT P0, [UR7], R2 ;  /* 0x00000002ff0075a7 */ /* 0x000ea40008001107 */
[----:B--2---:R-:W-:Y:S05]  /*3d80*/  @!P0 BRA `(.L_x_73) ;  /* 0x0000003c00e88947 */ /* 0x004fea0003800000 */
.L_x_169:
[----:B------:R-:W-:Y:S01]  /*3d90*/  NOP ;  /* 0x0000000000007918 */ /* 0x000fe20000000000 */
[----:B-1----:R-:W1:Y:S01]  /*3da0*/  LDS R0, [UR4+0x14] ;  /* 0x00001404ff007984 */ /* 0x002e620008000800 */
[----:B------:R-:W-:Y:S01]  /*3db0*/  ULOP3.LUT UR6, UR16, 0xffff, URZ, 0xc0, !UPT ;  /* 0x0000ffff10067892 */ /* 0x000fe2000f8ec0ff */
[----:B------:R-:W-:Y:S01]  /*3dc0*/  UMOV UR8, 0xffff ;  /* 0x0000ffff00087882 */ /* 0x000fe20000000000 */
[----:B------:R-:W-:Y:S02]  /*3dd0*/  UMOV UR5, 0x1 ;  /* 0x0000000100057882 */ /* 0x000fe40000000000 */
[----:B------:R-:W-:-:S04]  /*3de0*/  USHF.R.U32.HI UR6, URZ, 0x5, UR6 ;  /* 0x00000005ff067899 */ /* 0x000fc80008011606 */
[----:B------:R-:W-:Y:S02]  /*3df0*/  USHF.L.U32 UR8, UR8, UR6, URZ ;  /* 0x0000000608087299 */ /* 0x000fe400080006ff */
[----:B------:R-:W-:-:S04]  /*3e00*/  USHF.L.U32 UR5, UR5, UR6, URZ ;  /* 0x0000000605057299 */ /* 0x000fc800080006ff */
[----:B-1----:R-:W-:-:S04]  /*3e10*/  LOP3.LUT R0, R0, UR8, RZ, 0xc0, !PT ;  /* 0x0000000800007c12 */ /* 0x002fc8000f8ec0ff */
[----:B------:R-:W-:-:S13]  /*3e20*/  ISETP.NE.AND P0, PT, R0, UR8, PT ;  /* 0x0000000800007c0c */ /* 0x000fda000bf05270 */
[----:B------:R-:W-:Y:S05]  /*3e30*/  @P0 BRA `(.L_x_74) ;  /* 0x0000000000580947 */ /* 0x000fea0003800000 */
[----:B------:R-:W1:Y:S02]  /*3e40*/  LDS R0, [UR4+0x18] ;  /* 0x00001804ff007984 */ /* 0x000e640008000800 */
[----:B-1----:R-:W-:-:S04]  /*3e50*/  LOP3.LUT R0, R0, UR5, RZ, 0xc0, !PT ;  /* 0x0000000500007c12 */ /* 0x002fc8000f8ec0ff */
[----:B------:R-:W-:-:S13]  /*3e60*/  ISETP.NE.AND P0, PT, R0, UR5, PT ;  /* 0x0000000500007c0c */ /* 0x000fda000bf05270 */
[----:B------:R-:W-:Y:S05]  /*3e70*/  @P0 BRA `(.L_x_75) ;  /* 0x00000000003c0947 */ /* 0x000fea0003800000 */
[----:B------:R-:W1:Y:S01]  /*3e80*/  S2R R2, SR_LANEID ;  /* 0x0000000000027919 */ /* 0x000e620000000000 */
[----:B------:R-:W-:Y:S01]  /*3e90*/  ULOP3.LUT UR8, URZ, UR8, URZ, 0x33, !UPT ;  /* 0x00000008ff087292 */ /* 0x000fe2000f8e33ff */
[----:B------:R-:W-:Y:S02]  /*3ea0*/  VOTEU.ANY UR7, UPT, PT ;  /* 0x0000000000077886 */ /* 0x000fe400038e0100 */
[----:B------:R-:W-:-:S03]  /*3eb0*/  UFLO.U32 UR7, UR7 ;  /* 0x00000007000772bd */ /* 0x000fc600080e0000 */
[----:B------:R-:W-:-:S04]  /*3ec0*/  IMAD.U32 R0, RZ, RZ, UR8 ;  /* 0x00000008ff007e24 */ /* 0x000fc8000f8e00ff */
[----:B------:R2:W4:Y:S02]  /*3ed0*/  REDUX UR6, R0 ;  /* 0x00000000000673c4 */ /* 0x0005240000000000 */
[----:B------:R1:W-:Y:S02]  /*3ee0*/  UTCATOMSWS.AND URZ, UR8 ;  /* 0x0000000800ff79e3 */ /* 0x0003e40008000000 */
[----:B-1----:R-:W-:Y:S02]  /*3ef0*/  ISETP.EQ.U32.AND P0, PT, R2, UR7, PT ;  /* 0x0000000702007c0c */ /* 0x002fe4000bf02070 */
[----:B--2---:R-:W-:Y:S02]  /*3f00*/  LOP3.LUT R0, RZ, UR5, RZ, 0x33, !PT ;  /* 0x00000005ff007c12 */ /* 0x004fe4000f8e33ff */
[----:B----4-:R-:W-:Y:S02]  /*3f10*/  MOV R2, UR6 ;  /* 0x0000000600027c02 */ /* 0x010fe40008000f00 */
[----:B------:R-:W1:Y:S07]  /*3f20*/  REDUX UR5, R0 ;  /* 0x00000000000573c4 */ /* 0x000e6e0000000000 */
[----:B------:R2:W-:Y:S01]  /*3f30*/  @P0 ATOMS.AND RZ, [UR4+0x14], R2 ;  /* 0x00001402ffff098c */ /* 0x0005e2000a800004 */
[----:B-1----:R-:W-:-:S05]  /*3f40*/  IMAD.U32 R0, RZ, RZ, UR5 ;  /* 0x00000005ff007e24 */ /* 0x002fca000f8e00ff */
[----:B------:R2:W-:Y:S01]  /*3f50*/  @P0 ATOMS.AND RZ, [UR4+0x18], R0 ;  /* 0x00001800ffff098c */ /* 0x0005e2000a800004 */
[----:B------:R-:W-:Y:S05]  /*3f60*/  BRA `(.L_x_76) ;  /* 0x0000000000147947 */ /* 0x000fea0003800000 */
.L_x_75:
[----:B------:R-:W-:Y:S02]  /*3f70*/  MOV R2, 0x3f90 ;  /* 0x00003f9000027802 */ /* 0x000fe40000000f00 */
[----:B---3-5:R-:W-:Y:S05]  /*3f80*/  CALL.REL.NOINC `($__internal_0_$__cuda_sm10x_tcgen05_guardrail_trap_col_being_dealloced_not_returned_by_alloc) ;  /* 0x00000040005c7944 */ /* 0x028fea0003c00000 */
[----:B------:R-:W-:Y:S05]  /*3f90*/  BRA `(.L_x_76) ;  /* 0x0000000000087947 */ /* 0x000fea0003800000 */
.L_x_74:
[----:B------:R-:W-:Y:S02]  /*3fa0*/  MOV R2, 0x3fc0 ;  /* 0x00003fc000027802 */ /* 0x000fe40000000f00 */
[----:B---3-5:R-:W-:Y:S05]  /*3fb0*/  CALL.REL.NOINC `($__internal_2_$__cuda_sm10x_tcgen05_guardrail_trap_unallocated_columns_being_dealloced) ;  /* 0x0000004000687944 */ /* 0x028fea0003c00000 */
.L_x_76:
[----:B------:R-:W-:Y:S01]  /*3fc0*/  NOP ;  /* 0x0000000000007918 */ /* 0x000fe20000000000 */
[----:B------:R-:W-:Y:S05]  /*3fd0*/  EXIT ;  /* 0x000000000000794d */ /* 0x000fea0003800000 */
.L_x_58:
[----:B------:R-:W-:-:S09]  /*3fe0*/  UISETP.NE.OR UP2, UPT, UR8, 0x3, !UP2 ;  /* 0x000000030800788c */ /* 0x000fd2000d745670 */
[----:B------:R-:W-:Y:S05]  /*3ff0*/  BRA.U UP2, `(.L_x_77) ;  /* 0x0000000d02ac7547 */ /* 0x000fea000b800000 */
[----:B------:R-:W1:Y:S01]  /*4000*/  LDC R0, c[0x0][0xb30] ;  /* 0x0002cc00ff007b82 */ /* 0x000e620000000800 */
[----:B------:R-:W2:Y:S01]  /*4010*/  LDCU.64 UR8, c[0x0][0x888] ;  /* 0x00011100ff0877ac */ /* 0x000ea20008000a00 */
[----:B------:R-:W-:Y:S01]  /*4020*/  IMAD.MOV.U32 R32, RZ, RZ, 0x1 ;  /* 0x00000001ff207424 */ /* 0x000fe200078e00ff */
[----:B------:R-:W-:Y:S01]  /*4030*/  CS2R R28, SRZ ;  /* 0x00000000001c7805 */ /* 0x000fe2000001ff00 */
[----:B------:R-:W-:Y:S01]  /*4040*/  IMAD.MOV.U32 R25, RZ, RZ, 0x1000 ;  /* 0x00001000ff197424 */ /* 0x000fe200078e00ff */
[----:B------:R-:W4:Y:S03]  /*4050*/  LDCU.64 UR4, c[0x0][0x890] ;  /* 0x00011200ff0477ac */ /* 0x000f260008000a00 */
[----:B------:R-:W3:Y:S01]  /*4060*/  LDC R24, c[0x0][0x370] ;  /* 0x0000dc00ff187b82 */ /* 0x000ee20000000800 */
[----:B------:R-:W-:Y:S01]  /*4070*/  UMOV UR7, 0x400 ;  /* 0x0000040000077882 */ /* 0x000fe20000000000 */
[----:B------:R-:W-:-:S02]  /*4080*/  UPLOP3.LUT UP1, UPT, UPT, UPT, UPT, 0x40, 0x4 ;  /* 0x000000000004789c */ /* 0x000fc40003f2e870 */
[----:B------:R-:W-:Y:S01]  /*4090*/  ULEA UR7, UR37, UR7, 0x18 ;  /* 0x0000000725077291 */ /* 0x000fe2000f8ec0ff */
[----:B------:R-:W-:-:S03]  /*40a0*/  UMOV UR13, URZ ;  /* 0x000000ff000d7c82 */ /* 0x000fc60008000000 */
[----:B------:R-:W3:Y:S01]  /*40b0*/  LDC R3, c[0x0][0xb0c] ;  /* 0x0002c300ff037b82 */ /* 0x000ee20000000800 */
[----:B--2---:R-:W-:Y:S02]  /*40c0*/  UISETP.NE.U32.AND UP3, UPT, UR8, URZ, UPT ;  /* 0x000000ff0800728c */ /* 0x004fe4000bf65070 */
[----:B----4-:R-:W-:-:S05]  /*40d0*/  UISETP.NE.U32.AND UP4, UPT, UR4, URZ, UPT ;  /* 0x000000ff0400728c */ /* 0x010fca000bf85070 */
[----:B------:R-:W2:Y:S01]  /*40e0*/  LDC R22, c[0x0][0xb20] ;  /* 0x0002c800ff167b82 */ /* 0x000ea20000000800 */
[----:B-1----:R-:W-:Y:S01]  /*40f0*/  ISETP.NE.AND P1, PT, R0, 0x1, PT ;  /* 0x000000010000780c */ /* 0x002fe20003f25270 */
[----:B------:R-:W-:Y:S02]  /*4100*/  UISETP.NE.AND.EX UP3, UPT, UR9, URZ, UPT, UP3 ;  /* 0x000000ff0900728c */ /* 0x000fe4000bf65330 */
[----:B------:R-:W-:-:S04]  /*4110*/  UISETP.NE.AND.EX UP4, UPT, UR5, URZ, UPT, UP4 ;  /* 0x000000ff0500728c */ /* 0x000fc8000bf85340 */
[----:B------:R-:W1:Y:S08]  /*4120*/  LDC.64 R30, c[0x0][0x348] ;  /* 0x0000d200ff1e7b82 */ /* 0x000e700000000a00 */
[----:B------:R-:W4:Y:S08]  /*4130*/  LDC.64 R14, c[0x0][0xb10] ;  /* 0x0002c400ff0e7b82 */ /* 0x000f300000000a00 */
[----:B------:R-:W1:Y:S08]  /*4140*/  LDC.64 R6, c[0x0][0xb18] ;  /* 0x0002c600ff067b82 */ /* 0x000e700000000a00 */
[----:B------:R-:W1:Y:S08]  /*4150*/  LDC.64 R4, c[0x0][0xb28] ;  /* 0x0002ca00ff047b82 */ /* 0x000e700000000a00 */
[----:B--23--:R-:W1:Y:S02]  /*4160*/  LDC R23, c[0x0][0x374] ;  /* 0x0000dd00ff177b82 */ /* 0x00ce640000000800 */
.L_x_86:
[C---:B------:R-:W-:Y:S02]  /*4170*/  LEA R0, R29.reuse, UR7, 0x3 ;  /* 0x000000071d007c11 */ /* 0x040fe4000f8e18ff */
[----:B------:R-:W-:Y:S02]  /*4180*/  SHF.L.U32 R2, R28, 0x1f, RZ ;  /* 0x0000001f1c027819 */ /* 0x000fe400000006ff */
[----:B------:R-:W-:Y:S02]  /*4190*/  LEA R16, R29, UR7, 0x4 ;  /* 0x000000071d107c11 */ /* 0x000fe4000f8e20ff */
[----:B--2---:R-:W2:Y:S02]  /*41a0*/  SYNCS.PHASECHK.TRANS64.TRYWAIT P0, [R0+URZ+0x110], R2 ;  /* 0x00011002000075a7 */ /* 0x004ea400080011ff */
[----:B--2---:R-:W-:Y:S05]  /*41b0*/  @!P0 BRA `(.L_x_78) ;  /* 0x0000003800f48947 */ /* 0x004fea0003800000 */
.L_x_170:
[----:B------:R-:W-:Y:S01]  /*41c0*/  ISETP.GE.AND P0, PT, R26, 0x1, PT ;  /* 0x000000011a00780c */ /* 0x000fe20003f06270 */
[----:B------:R-:W3:Y:S01]  /*41d0*/  LDS.128 R16, [R16+0x1a0] ;  /* 0x0001a00010107984 */ /* 0x000ee20000000c00 */
[----:B--2---:R-:W-:Y:S01]  /*41e0*/  VIADD R0, R0, 0x120 ;  /* 0x0000012000007836 */ /* 0x004fe20000000000 */
[----:B------:R-:W-:Y:S01]  /*41f0*/  @!PT LDS RZ, [RZ] ;  /* 0x00000000fffff984 */ /* 0x000fe20000000800 */
[----:B------:R-:W-:Y:S01]  /*4200*/  @!PT LDS RZ, [RZ] ;  /* 0x00000000fffff984 */ /* 0x000fe20000000800 */
[----:B------:R-:W-:Y:S01]  /*4210*/  @!PT LDS RZ, [RZ] ;  /* 0x00000000fffff984 */ /* 0x000fe20000000800 */
[----:B------:R-:W-:Y:S01]  /*4220*/  @!PT LDS RZ, [RZ] ;  /* 0x00000000fffff984 */ /* 0x000fe20000000800 */
[----:B------:R2:W-:Y:S06]  /*4230*/  MEMBAR.ALL.CTA ;  /* 0x0000000000007992 */ /* 0x0005ec0000008000 */
[----:B--2---:R-:W2:Y:S01]  /*4240*/  FENCE.VIEW.ASYNC.S ;  /* 0x00000000000073c6 */ /* 0x004ea20000000000 */
[----:B------:R-:W-:Y:S04]  /*4250*/  PRMT R0, RZ, 0x654, R0 ;  /* 0x00000654ff007816 */ /* 0x000fe80000000000 */
[----:B--2---:R2:W-:Y:S01]  /*4260*/  SYNCS.ARRIVE.TRANS64.RED.A1T0 RZ, [R0+URZ], RZ ;  /* 0x000000ff00ff79a7 */ /* 0x0045e200081004ff */
[----:B---3--:R-:W-:Y:S11]  /*4270*/  LOP3.LUT P3, RZ, R18, 0x1, RZ, 0xc0, !PT ;  /* 0x0000000112ff7812 */ /* 0x008ff6000786c0ff */
[----:B------:R-:W-:Y:S02]  /*4280*/  @!UPT UIADD3 URZ, UPT, UPT, URZ, URZ, URZ ;  /* 0x000000fffffff290 */ /* 0x000fe4000fffe0ff */
[----:B------:R-:W-:Y:S02]  /*4290*/  @P3 MOV R11, R16 ;  /* 0x00000010000b3202 */ /* 0x000fe40000000f00 */
[----:B------:R-:W-:Y:S01]  /*42a0*/  @P3 LOP3.LUT R10, R17, 0xffff, RZ, 0xc0, !PT ;  /* 0x0000ffff110a3812 */ /* 0x000fe200078ec0ff */
[----:B--2---:R-:W-:Y:S06]  /*42b0*/  @!P0 BRA `(.L_x_79) ;  /* 0x0000000000a48947 */ /* 0x004fec0003800000 */
[-C--:B-1----:R-:W-:Y:S01]  /*42c0*/  IMAD.HI.U32 R0, R23, R7.reuse, RZ ;  /* 0x0000000717007227 */ /* 0x082fe200078e00ff */
[----:B------:R-:W-:Y:S02]  /*42d0*/  ISETP.NE.AND P0, PT, R6, 0x1, PT ;  /* 0x000000010600780c */ /* 0x000fe40003f05270 */
[----:B------:R-:W-:Y:S01]  /*42e0*/  ISETP.NE.AND P2, PT, R26, 0x1, PT ;  /* 0x000000011a00780c */ /* 0x000fe20003f45270 */
[----:B----4-:R-:W-:Y:S01]  /*42f0*/  IMAD.HI.U32 R9, R24, R14, RZ ;  /* 0x0000000e18097227 */ /* 0x010fe200078e00ff */
[----:B------:R-:W-:Y:S02]  /*4300*/  SHF.R.U32.HI R0, RZ, R22, R0 ;  /* 0x00000016ff007219 */ /* 0x000fe40000011600 */
[----:B------:R-:W-:Y:S01]  /*4310*/  ISETP.NE.AND P4, PT, R3, 0x1, PT ;  /* 0x000000010300780c */ /* 0x000fe20003f85270 */
[----:B------:R-:W-:Y:S01]  /*4320*/  IMAD.HI.U32 R13, R10, R7, RZ ;  /* 0x000000070a0d7227 */ /* 0x000fe200078e00ff */
[----:B------:R-:W-:Y:S02]  /*4330*/  SHF.R.U32.HI R9, RZ, R15, R9 ;  /* 0x0000000fff097219 */ /* 0x000fe40000011609 */
[----:B------:R-:W-:Y:S01]  /*4340*/  SEL R0, R23, R0, !P0 ;  /* 0x0000000017007207 */ /* 0x000fe20004000000 */
[----:B------:R-:W-:Y:S01]  /*4350*/  IMAD.HI.U32 R12, R11, R14, RZ ;  /* 0x0000000e0b0c7227 */ /* 0x000fe200078e00ff */
[----:B------:R-:W-:Y:S03]  /*4360*/  SEL R9, R24, R9, !P4 ;  /* 0x0000000918097207 */ /* 0x000fe60006000000 */
[-C--:B------:R-:W-:Y:S01]  /*4370*/  IMAD.HI.U32 R8, R0, R4.reuse, RZ ;  /* 0x0000000400087227 */ /* 0x080fe200078e00ff */
[----:B------:R-:W-:Y:S03]  /*4380*/  SHF.R.U32.HI R12, RZ, R15, R12 ;  /* 0x0000000fff0c7219 */ /* 0x000fe6000001160c */
[----:B------:R-:W-:Y:S01]  /*4390*/  IMAD.HI.U32 R2, R9, R4, RZ ;  /* 0x0000000409027227 */ /* 0x000fe200078e00ff */
[-C--:B------:R-:W-:Y:S02]  /*43a0*/  @P2 SHF.R.U32.HI R0, RZ, R5.reuse, R8 ;  /* 0x00000005ff002219 */ /* 0x080fe40000011608 */
[----:B------:R-:W-:Y:S02]  /*43b0*/  SHF.R.U32.HI R8, RZ, R22, R13 ;  /* 0x00000016ff087219 */ /* 0x000fe4000001160d */
[----:B------:R-:W-:Y:S01]  /*43c0*/  @P2 SHF.R.U32.HI R9, RZ, R5, R2 ;  /* 0x00000005ff092219 */ /* 0x000fe20000011602 */
[----:B------:R-:W-:Y:S01]  /*43d0*/  IMAD R0, R26, R0, RZ ;  /* 0x000000001a007224 */ /* 0x000fe200078e02ff */
[----:B------:R-:W-:Y:S02]  /*43e0*/  SEL R8, R10, R8, !P0 ;  /* 0x000000080a087207 */ /* 0x000fe40004000000 */
[----:B------:R-:W-:Y:S01]  /*43f0*/  SEL R2, R11, R12, !P4 ;  /* 0x0000000c0b027207 */ /* 0x000fe20006000000 */
[----:B------:R-:W-:Y:S01]  /*4400*/  IMAD R12, R26, R9, RZ ;  /* 0x000000091a0c7224 */ /* 0x000fe200078e02ff */
[C---:B------:R-:W-:Y:S01]  /*4410*/  ISETP.GE.AND P0, PT, R8.reuse, R0, PT ;  /* 0x000000000800720c */ /* 0x040fe20003f06270 */
[----:B------:R-:W-:Y:S03]  /*4420*/  IMAD.HI.U32 R0, R8, R4, RZ ;  /* 0x0000000408007227 */ /* 0x000fe600078e00ff */
[----:B------:R-:W-:Y:S02]  /*4430*/  ISETP.GE.OR P0, PT, R2, R12, P0 ;  /* 0x0000000c0200720c */ /* 0x000fe40000706670 */
[-C--:B------:R-:W-:Y:S04]  /*4440*/  SHF.R.U32.HI R0, RZ, R5.reuse, R0 ;  /* 0x00000005ff007219 */ /* 0x080fe80000011600 */
[----:B------:R-:W-:Y:S05]  /*4450*/  SEL R13, R8, R0, !P2 ;  /* 0x00000000080d7207 */ /* 0x000fea0005000000 */
[----:B------:R-:W-:Y:S02]  /*4460*/  IMAD.MOV R12, RZ, RZ, -R13 ;  /* 0x000000ffff0c7224 */ /* 0x000fe400078e0a0d */
[----:B------:R-:W-:Y:S04]  /*4470*/  @!P0 IMAD.HI.U32 R0, R2, R4, RZ ;  /* 0x0000000402008227 */ /* 0x000fe800078e00ff */
[----:B------:R-:W-:Y:S01]  /*4480*/  IMAD R12, R26, R12, R8 ;  /* 0x0000000c1a0c7224 */ /* 0x000fe200078e0208 */
[----:B------:R-:W-:Y:S04]  /*4490*/  @!P0 SHF.R.U32.HI R0, RZ, R5, R0 ;  /* 0x00000005ff008219 */ /* 0x000fe80000011600 */
[----:B------:R-:W-:Y:S04]  /*44a0*/  @!P0 SEL R0, R2, R0, !P2 ;  /* 0x0000000002008207 */ /* 0x000fe80005000000 */
[----:B------:R-:W-:Y:S01]  /*44b0*/  @!P0 IADD3 R13, PT, PT, R13, -R0, RZ ;  /* 0x800000000d0d8210 */ /* 0x000fe20007ffe0ff */
[----:B------:R-:W-:Y:S01]  /*44c0*/  @!P0 IMAD R0, R9, R12, R0 ;  /* 0x0000000c09008224 */ /* 0x000fe200078e0200 */
[----:B------:R-:W-:Y:S01]  /*44d0*/  IADD3 R9, PT, PT, -R8, RZ, RZ ;  /* 0x000000ff08097210 */ /* 0x000fe20007ffe1ff */
[--C-:B------:R-:W-:Y:S02]  /*44e0*/  IMAD.MOV R12, RZ, RZ, -R2.reuse ;  /* 0x000000ffff0c7224 */ /* 0x100fe400078e0a02 */
[----:B------:R-:W-:Y:S02]  /*44f0*/  @!P0 IMAD R8, R13, R26, R2 ;  /* 0x0000001a0d088224 */ /* 0x000fe400078e0202 */
[----:B------:R-:W-:Y:S02]  /*4500*/  @!P0 IMAD.MOV.U32 R2, RZ, RZ, R0 ;  /* 0x000000ffff028224 */ /* 0x000fe400078e0000 */
[----:B------:R-:W-:Y:S02]  /*4510*/  IMAD R11, R3, R12, R11 ;  /* 0x0000000c030b7224 */ /* 0x000fe400078e020b */
[----:B------:R-:W-:Y:S02]  /*4520*/  IMAD R10, R6, R9, R10 ;  /* 0x00000009060a7224 */ /* 0x000fe400078e020a */
[----:B------:R-:W-:Y:S02]  /*4530*/  IMAD R11, R2, R3, R11 ;  /* 0x00000003020b7224 */ /* 0x000fe400078e020b */
[----:B------:R-:W-:Y:S02]  /*4540*/  IMAD R10, R8, R6, R10 ;  /* 0x00000006080a7224 */ /* 0x000fe400078e020a */
.L_x_79:
[----:B------:R-:W-:Y:S05]  /*4550*/  BRA.U UP1, `(.L_x_80) ;  /* 0x0000000101107547 */ /* 0x000fea000b800000 */
[----:B------:R-:W-:Y:S04]  /*4560*/  MOV R2, UR6 ;  /* 0x0000000600027c02 */ /* 0x000fe80008000f00 */
[----:B------:R-:W-:Y:S04]  /*4570*/  SHF.L.U32 R2, R2, 0x1f, RZ ;  /* 0x0000001f02027819 */ /* 0x000fe800000006ff */
[----:B------:R-:W2:Y:S02]  /*4580*/  SYNCS.PHASECHK.TRANS64.TRYWAIT P0, [UR7+0x108], R2 ;  /* 0x00010802ff0075a7 */ /* 0x000ea40008001107 */
[----:B--2---:R-:W-:Y:S05]  /*4590*/  @!P0 BRA `(.L_x_81) ;  /* 0x0000003800108947 */ /* 0x004fea0003800000 */
.L_x_80:
[----:B------:R-:W-:Y:S02]  /*45a0*/  R2UR UR11, R21 ;  /* 0x00000000150b72ca */ /* 0x000fe400000e0000 */
[----:B------:R-:W-:Y:S02]  /*45b0*/  R2UR UR10, R20 ;  /* 0x00000000140a72ca */ /* 0x000fe400000e0000 */
[----:B------:R-:W-:Y:S04]  /*45c0*/  ISETP.NE.U32.AND P2, PT, RZ, UR4, PT ;  /* 0x00000004ff007c0c */ /* 0x000fe8000bf45070 */
[----:B------:R-:W-:Y:S05]  /*45d0*/  ISETP.NE.AND.EX P2, PT, RZ, UR5, PT, P2 ;  /* 0x00000005ff007c0c */ /* 0x000fea000bf45320 */
[----:B------:R-:W-:Y:S02]  /*45e0*/  USHF.L.U32 UR11, UR11, 0x6, URZ ;  /* 0x000000060b0b7899 */ /* 0x000fe400080006ff */
[----:B------:R-:W-:Y:S01]  /*45f0*/  USHF.L.U32 UR10, UR10, 0x6, URZ ;  /* 0x000000060a0a7899 */ /* 0x000fe200080006ff */
[----:B------:R-:W-:Y:S11]  /*4600*/  BRA.U !UP4, `(.L_x_82) ;  /* 0x000000010c347547 */ /* 0x000ff6000b800000 */
[----:B------:R-:W-:Y:S01]  /*4610*/  UPLOP3.LUT UP0, UPT, UPT, UPT, UP3, 0x80, 0x8 ;  /* 0x000000000008789c */ /* 0x000fe20003f0f030 */
[----:B--2---:R-:W-:Y:S02]  /*4620*/  HFMA2 R0, -RZ, RZ, 0, 5.9604644775390625e-08 ;  /* 0x00000001ff007431 */ /* 0x004fe400000001ff */
[----:B------:R-:W-:Y:S03]  /*4630*/  IMAD.MOV.U32 R60, RZ, RZ, 0x1 ;  /* 0x00000001ff3c7424 */ /* 0x000fe600078e00ff */
[----:B------:R-:W-:Y:S05]  /*4640*/  PLOP3.LUT P0, PT, PT, PT, UP0, 0x80, 0x8 ;  /* 0x000000000008781c */ /* 0x000fea0003f0f008 */
[----:B------:R-:W2:Y:S01]  /*4650*/  @UP0 LDCU.64 UR14, c[0x0][0x888] ;  /* 0x00011100ff0e07ac */ /* 0x000ea20008000a00 */
[----:B------:R-:W-:Y:S07]  /*4660*/  @UP0 UIMAD UR8, UR36, UR4, URZ ;  /* 0x00000004240802a4 */ /* 0x000fee000f8e02ff */
[----:B------:R-:W-:Y:S01]  /*4670*/  @!P0 PRMT R60, R0, 0x7610, R60 ;  /* 0x00007610003c8816 */ /* 0x000fe2000000003c */
[----:B--2---:R-:W-:Y:S03]  /*4680*/  @UP0 UIMAD.WIDE UR14, UR8, 0x4, UR14 ;  /* 0x00000004080e08a5 */ /* 0x004fe6000f8e020e */
[----:B------:R-:W2:Y:S03]  /*4690*/  @!UP0 LDCU UR8, c[0x0][0x880] ;  /* 0x00011000ff0887ac */ /* 0x000ea60008000800 */
[----:B------:R-:W-:Y:S01]  /*46a0*/  IMAD.U32 R8, RZ, RZ, UR14 ;  /* 0x0000000eff087e24 */ /* 0x000fe2000f8e00ff */
[----:B------:R-:W-:Y:S05]  /*46b0*/  MOV R9, UR15 ;  /* 0x0000000f00097c02 */ /* 0x000fea0008000f00 */
[----:B-----5:R3:W5:Y:S02]  /*46c0*/  @P0 LDG.E R35, desc[UR46][R8.64] ;  /* 0x0000002e08230981 */ /* 0x020764000c1e1900 */
[----:B--23--:R-:W-:Y:S07]  /*46d0*/  @!P0 IMAD.U32 R35, RZ, RZ, UR8 ;  /* 0x00000008ff238e24 */ /* 0x00cfee000f8e00ff */
.L_x_82:
[----:B-----5:R-:W-:Y:S01]  /*46e0*/  @!P2 FSETP.EQ.AND P0, PT, R35, RZ, PT ;  /* 0x000000ff2300a20b */ /* 0x020fe20003f02000 */
[----:B------:R-:W-:Y:S01]  /*46f0*/  @!UPT UIADD3 URZ, UPT, UPT, URZ, URZ, URZ ;  /* 0x000000fffffff290 */ /* 0x000fe2000fffe0ff */
[----:B------:R-:W-:Y:S11]  /*4700*/  @!P2 BRA `(.L_x_83) ;  /* 0x000000000014a947 */ /* 0x000ff60003800000 */
[----:B------:R-:W-:Y:S02]  /*4710*/  LOP3.LUT P2, RZ, R60, 0xff, RZ, 0xc0, !PT ;  /* 0x000000ff3cff7812 */ /* 0x000fe4000784c0ff */
[----:B------:R-:W-:Y:S04]  /*4720*/  PLOP3.LUT P0, PT, PT, PT, UP0, 0x80, 0x8 ;  /* 0x000000000008781c */ /* 0x000fe80003f0f008 */
[----:B------:R-:W-:Y:S07]  /*4730*/  PLOP3.LUT P0, PT, P0, PT, PT, 0x8, 0x80 ;  /* 0x000000000080781c */ /* 0x000fee000070e170 */
[----:B------:R-:W-:Y:S11]  /*4740*/  @P2 FSETP.EQ.AND P0, PT, R35, RZ, PT ;  /* 0x000000ff2300220b */ /* 0x000ff60003f02000 */
[----:B------:R-:W-:Y:S02]  /*4750*/  @!UPT UIADD3 URZ, UPT, UPT, URZ, URZ, URZ ;  /* 0x000000fffffff290 */ /* 0x000fe4000fffe0ff */
.L_x_83:
[----:B------:R-:W-:Y:S01]  /*4760*/  ULEA UR15, UR13, UR7, 0x3 ;  /* 0x000000070d0f7291 */ /* 0x000fe2000f8e18ff */
[----:B------:R-:W-:Y:S02]  /*4770*/  SHF.L.U32 R9, R32, 0x1f, RZ ;  /* 0x0000001f20097819 */ /* 0x000fe400000006ff */
[----:B------:R-:W-:Y:S04]  /*4780*/  ELECT P4, URZ, PT ;  /* 0x0000000000ff782f */ /* 0x000fe80003880000 */
[----:B------:R-:W-:Y:S02]  /*4790*/  PLOP3.LUT P4, PT, P0, P4, PT, 0xf2, 0x2f ;  /* 0x00000000002f781c */ /* 0x000fe40000789e72 */
[----:B------:R-:W3:Y:S11]  /*47a0*/  SYNCS.PHASECHK.TRANS64.TRYWAIT P2, [UR15+0xe8], R9 ;  /* 0x0000e809ff0075a7 */ /* 0x000ef6000804110f */
[----:B-1----:R-:W-:Y:S05]  /*47b0*/  @!P4 IADD3 R8, P0, PT, R30, 0x580, RZ ;  /* 0x000005801e08c810 */ /* 0x002fea0007f1e0ff */
[----:B--2---:R-:W-:Y:S01]  /*47c0*/  @!P4 IMAD.X R2, RZ, RZ, R31, P0 ;  /* 0x000000ffff02c224 */ /* 0x004fe200000e061f */
[----:B---3--:R-:W-:Y:S07]  /*47d0*/  @!P2 BRA `(.L_x_84) ;  /* 0x000000340098a947 */ /* 0x008fee0003800000 */
.L_x_173:
[----:B------:R-:W2:Y:S01]  /*47e0*/  LDC.64 R12, c[0x0][0xb18] ;  /* 0x0002c600ff0c7b82 */ /* 0x000ea20000000a00 */
[----:B------:R-:W-:Y:S01]  /*47f0*/  @!P4 R2UR UR8, R2 ;  /* 0x000000000208c2ca */ /* 0x000fe200000e0000 */
[----:B------:R-:W-:Y:S01]  /*4800*/  VOTEU.ALL UP2, P4 ;  /* 0x0000000000ff7886 */ /* 0x000fe20002040000 */
[----:B------:R-:W-:Y:S01]  /*4810*/  @!P4 R2UR UR9, R8 ;  /* 0x000000000809c2ca */ /* 0x000fe200000e0000 */
[----:B------:R-:W-:Y:S01]  /*4820*/  VOTEU.ALL UP1, P4 ;  /* 0x0000000000ff7886 */ /* 0x000fe20002020000 */
[----:B-1----:R-:W-:Y:S03]  /*4830*/  @!P4 IMAD.MOV.U32 R0, RZ, RZ, 0x1000 ;  /* 0x00001000ff00c424 */ /* 0x002fe600078e00ff */
[----:B------:R-:W1:Y:S01]  /*4840*/  @!P1 LDC R2, c[0x0][0xb0c] ;  /* 0x0002c300ff029b82 */ /* 0x000e620000000800 */
[----:B------:R-:W-:Y:S01]  /*4850*/  UMOV UR20, 0x0 ;  /* 0x0000000000147882 */ /* 0x000fe20000000000 */
[----:B------:R-:W-:Y:S01]  /*4860*/  UMOV UR21, 0x10000000 ;  /* 0x1000000000157882 */ /* 0x000fe20000000000 */
[----:B------:R-:W-:Y:S01]  /*4870*/  UMOV UR12, UR36 ;  /* 0x00000024000c7c82 */ /* 0x000fe20008000000 */
[----:B------:R-:W-:Y:S01]  /*4880*/  UIADD3 UR14, UPT, UPT, UR13, 0x1, URZ ;  /* 0x000000010d0e7890 */ /* 0x000fe2000fffe0ff */
[----:B------:R-:W-:Y:S01]  /*4890*/  @P3 SHF.R.U32.HI R27, RZ, 0x10, R17 ;  /* 0x00000010ff1b3819 */ /* 0x000fe20000011611 */
[----:B------:R-:W-:Y:S02]  /*48a0*/  VIADD R29, R29, 0x1 ;  /* 0x000000011d1d7836 */ /* 0x000fe40000000000 */
[----:B------:R-:W-:Y:S01]  /*48b0*/  IMAD.U32 R9, RZ, RZ, UR8 ;  /* 0x00000008ff097e24 */ /* 0x000fe2000f8e00ff */
[----:B------:R-:W-:Y:S01]  /*48c0*/  @!UP2 ULEA UR8, UR13, UR7, 0xc ;  /* 0x000000070d08a291 */ /* 0x000fe2000f8e60ff */
[----:B------:R-:W-:Y:S01]  /*48d0*/  IMAD.U32 R8, RZ, RZ, UR9 ;  /* 0x00000009ff087e24 */ /* 0x000fe2000f8e00ff */
[----:B------:R-:W-:Y:S02]  /*48e0*/  UIADD3 UR9, UPT, UPT, UR15, 0xd0, URZ ;  /* 0x000000d00f097890 */ /* 0x000fe4000fffe0ff */
[----:B------:R-:W-:Y:S01]  /*48f0*/  @!P4 R2UR UR19, R9 ;  /* 0x000000000913c2ca */ /* 0x000fe200000e0000 */
[----:B------:R-:W-:Y:S01]  /*4900*/  @!UP2 UIADD3 UR8, UPT, UPT, UR8, 0x200, URZ ;  /* 0x000002000808a890 */ /* 0x000fe2000fffe0ff */
[----:B------:R-:W-:Y:S01]  /*4910*/  @!P4 R2UR UR18, R8 ;  /* 0x000000000812c2ca */ /* 0x000fe200000e0000 */
[----:B------:R-:W-:Y:S01]  /*4920*/  UISETP.NE.AND UP5, UPT, UR14, 0x3, UPT ;  /* 0x000000030e00788c */ /* 0x000fe2000bfa5270 */
[----:B------:R-:W3:Y:S01]  /*4930*/  LDC.64 R8, c[0x0][0xb10] ;  /* 0x0002c400ff087b82 */ /* 0x000ee20000000a00 */
[----:B------:R-:W-:Y:S02]  /*4940*/  UPRMT UR16, UR37, 0x654, UR9 ;  /* 0x0000065425107896 */ /* 0x000fe40008000009 */
[----:B------:R-:W-:Y:S02]  /*4950*/  USEL UR17, URZ, 0x1, UP5 ;  /* 0x00000001ff117887 */ /* 0x000fe4000a800000 */
[----:B------:R-:W-:Y:S04]  /*4960*/  USEL UR14, UR14, URZ, UP5 ;  /* 0x000000ff0e0e7287 */ /* 0x000fe8000a800000 */
[----:B------:R-:W-:Y:S01]  /*4970*/  ULEA UR13, UR14, UR7, 0x3 ;  /* 0x000000070e0d7291 */ /* 0x000fe2000f8e18ff */
[----:B------:R-:W-:Y:S01]  /*4980*/  LOP3.LUT R32, R32, UR17, RZ, 0x3c, !PT ;  /* 0x0000001120207c12 */ /* 0x000fe2000f8e3cff */
[----:B------:R1:W-:Y:S01]  /*4990*/  @!UP1 UTMALDG.3D [UR8], [UR18], desc[UR20] ;  /* 0x00001408120095b4 */ /* 0x0003e20008011000 */
[----:B------:R5:W-:Y:S02]  /*49a0*/  @!P4 SYNCS.ARRIVE.TRANS64.RED.A0TR RZ, [UR15+0xd0], R0 ;  /* 0x0000d000ffffc9a7 */ /* 0x000be4000830040f */
[----:B------:R-:W-:Y:S01]  /*49b0*/  SHF.L.U32 R20, R32, 0x1f, RZ ;  /* 0x0000001f20147819 */ /* 0x000fe200000006ff */
[C---:B---3--:R-:W-:Y:S01]  /*49c0*/  @!P1 IMAD.HI.U32 R8, R11.reuse, R8, RZ ;  /* 0x000000080b089227 */ /* 0x048fe200078e00ff */
[----:B--2---:R-:W-:Y:S02]  /*49d0*/  @!P1 ISETP.NE.AND P0, PT, R12, 0x1, PT ;  /* 0x000000010c00980c */ /* 0x004fe40003f05270 */
[----:B-1----:R-:W-:Y:S01]  /*49e0*/  @!P1 ISETP.NE.AND P2, PT, R2, 0x1, PT ;  /* 0x000000010200980c */ /* 0x002fe20003f45270 */
[----:B------:R-:W-:Y:S01]  /*49f0*/  SYNCS.ARRIVE.TRANS64.RED.A1T0 RZ, [UR16], RZ ;  /* 0x000000ffffff79a7 */ /* 0x000fe20008100410 */
[C---:B------:R-:W-:Y:S01]  /*4a00*/  @!P1 IMAD.HI.U32 R13, R10.reuse, R13, RZ ;  /* 0x0000000d0a0d9227 */ /* 0x040fe200078e00ff */
[----:B------:R-:W-:Y:S04]  /*4a10*/  @!P1 SHF.R.U32.HI R8, RZ, R9, R8 ;  /* 0x00000009ff089219 */ /* 0x000fe80000011608 */
[----:B------:R-:W-:Y:S01]  /*4a20*/  @!P1 SEL R8, R11, R8, !P2 ;  /* 0x000000080b089207 */ /* 0x000fe20005000000 */
[----:B------:R-:W1:Y:S01]  /*4a30*/  SYNCS.PHASECHK.TRANS64.TRYWAIT P5, [UR13+0xe8], R20 ;  /* 0x0000e814ff0075a7 */ /* 0x000e6200080a110d */
[----:B-----5:R-:W2:Y:S02]  /*4a40*/  @!P1 LDC R0, c[0x0][0xb20] ;  /* 0x0002c800ff009b82 */ /* 0x020ea40000000800 */
[----:B--2---:R-:W-:Y:S04]  /*4a50*/  @!P1 SHF.R.U32.HI R0, RZ, R0, R13 ;  /* 0x00000000ff009219 */ /* 0x004fe8000001160d */
[----:B------:R-:W-:Y:S05]  /*4a60*/  @!P1 SEL R9, R10, R0, !P0 ;  /* 0x000000000a099207 */ /* 0x000fea0004000000 */
[----:B------:R-:W-:Y:S02]  /*4a70*/  @!P1 IMAD.IADD R0, R9, 0x1, -R8 ;  /* 0x0000000109009824 */ /* 0x000fe400078e0a08 */
[----:B------:R-:W-:Y:S02]  /*4a80*/  @!P1 IMAD.IADD R8, R8, 0x1, -R9 ;  /* 0x0000000108089824 */ /* 0x000fe400078e0a09 */
[----:B------:R-:W-:Y:S02]  /*4a90*/  @!P1 IMAD R11, R0, R2, R11 ;  /* 0x00000002000b9224 */ /* 0x000fe400078e020b */
[----:B------:R-:W-:Y:S01]  /*4aa0*/  @!P1 IMAD R10, R8, R12, R10 ;  /* 0x0000000c080a9224 */ /* 0x000fe200078e020a */
[----:B-1----:R-:W-:Y:S06]  /*4ab0*/  @!P5 BRA `(.L_x_85) ;  /* 0x0000003000f8d947 */ /* 0x002fec0003800000 */
.L_x_175:
[----:B------:R-:W-:Y:S01]  /*4ac0*/  @!P4 IADD3 R2, P0, PT, R30, 0x580, RZ ;  /* 0x000005801e02c810 */ /* 0x000fe20007f1e0ff */
[----:B------:R-:W-:Y:S01]  /*4ad0*/  UMOV UR18, 0x0 ;  /* 0x0000000000127882 */ /* 0x000fe20000000000 */
[----:B------:R-:W-:Y:S01]  /*4ae0*/  UMOV UR19, 0x10000000 ;  /* 0x1000000000137882 */ /* 0x000fe20000000000 */
[----:B------:R-:W-:Y:S01]  /*4af0*/  VOTEU.ALL UP1, P4 ;  /* 0x0000000000ff7886 */ /* 0x000fe20002020000 */
[----:B------:R-:W-:Y:S01]  /*4b00*/  @!P4 R2UR UR9, R2 ;  /* 0x000000000209c2ca */ /* 0x000fe200000e0000 */
[----:B-1----:R-:W-:Y:S01]  /*4b10*/  @!P4 IMAD.X R0, RZ, RZ, R31, P0 ;  /* 0x000000ffff00c224 */ /* 0x002fe200000e061f */
[----:B------:R-:W-:Y:S01]  /*4b20*/  UMOV UR12, UR36 ;  /* 0x00000024000c7c82 */ /* 0x000fe20008000000 */
[----:B------:R-:W-:Y:S01]  /*4b30*/  @P3 R2UR UR36, R27 ;  /* 0x000000001b2432ca */ /* 0x000fe200000e0000 */
[----:B------:R-:W-:Y:S01]  /*4b40*/  @!UP1 ULEA UR15, UR14, UR7, 0xc ;  /* 0x000000070e0f9291 */ /* 0x000fe2000f8e60ff */
[----:B------:R-:W-:Y:S01]  /*4b50*/  ISETP.NE.AND P0, PT, R29, 0x2, PT ;  /* 0x000000021d00780c */ /* 0x000fe20003f05270 */
[----:B------:R-:W-:Y:S01]  /*4b60*/  @!UP1 UIADD3 UR10, UPT, UPT, UR10, 0x20, URZ ;  /* 0x000000200a0a9890 */ /* 0x000fe2000fffe0ff */
[----:B------:R-:W-:Y:S01]  /*4b70*/  @!P4 R2UR UR8, R0 ;  /* 0x000000000008c2ca */ /* 0x000fe200000e0000 */
[----:B------:R-:W-:Y:S01]  /*4b80*/  IMAD.IADD R20, R10, 0x1, R58 ;  /* 0x000000010a147824 */ /* 0x000fe200078e023a */
[----:B------:R-:W-:Y:S01]  /*4b90*/  SEL R0, RZ, 0x1, P0 ;  /* 0x00000001ff007807 */ /* 0x000fe20000000000 */
[----:B------:R-:W-:Y:S01]  /*4ba0*/  IMAD.IADD R21, R11, 0x1, R59 ;  /* 0x000000010b157824 */ /* 0x000fe200078e023b */
[----:B------:R-:W-:Y:S02]  /*4bb0*/  SEL R29, R29, RZ, P0 ;  /* 0x000000ff1d1d7207 */ /* 0x000fe40000000000 */
[----:B------:R-:W-:Y:S01]  /*4bc0*/  IMAD.U32 R8, RZ, RZ, UR9 ;  /* 0x00000009ff087e24 */ /* 0x000fe2000f8e00ff */
[----:B------:R-:W-:Y:S01]  /*4bd0*/  UIADD3 UR9, UPT, UPT, UR13, 0xd0, URZ ;  /* 0x000000d00d097890 */ /* 0x000fe2000fffe0ff */
[----:B------:R-:W-:Y:S03]  /*4be0*/  LOP3.LUT R28, R28, R0, RZ, 0x3c, !PT ;  /* 0x000000001c1c7212 */ /* 0x000fe600078e3cff */
[----:B------:R-:W-:Y:S02]  /*4bf0*/  @!P4 R2UR UR16, R8 ;  /* 0x000000000810c2ca */ /* 0x000fe400000e0000 */
[----:B------:R-:W-:Y:S01]  /*4c00*/  IMAD.U32 R9, RZ, RZ, UR8 ;  /* 0x00000008ff097e24 */ /* 0x000fe2000f8e00ff */
[----:B------:R-:W-:Y:S01]  /*4c10*/  @!UP1 UIADD3 UR8, UPT, UPT, UR15, 0x200, URZ ;  /* 0x000002000f089890 */ /* 0x000fe2000fffe0ff */
[----:B------:R-:W-:Y:S01]  /*4c20*/  VOTEU.ALL UP1, P4 ;  /* 0x0000000000ff7886 */ /* 0x000fe20002020000 */
[----:B------:R-:W-:Y:S02]  /*4c30*/  UPRMT UR15, UR37, 0x654, UR9 ;  /* 0x00000654250f7896 */ /* 0x000fe40008000009 */
[----:B------:R-:W-:Y:S11]  /*4c40*/  @!P4 R2UR UR17, R9 ;  /* 0x000000000911c2ca */ /* 0x000ff600000e0000 */
[----:B------:R-:W-:Y:S02]  /*4c50*/  @!UPT UIADD3 URZ, UPT, UPT, URZ, URZ, URZ ;  /* 0x000000fffffff290 */ /* 0x000fe4000fffe0ff */
[----:B------:R2:W-:Y:S01]  /*4c60*/  @!UP1 UTMALDG.3D [UR8], [UR16], desc[UR18] ;  /* 0x00001208100095b4 */ /* 0x0005e20008011000 */
[----:B------:R2:W-:Y:S01]  /*4c70*/  @!P4 SYNCS.ARRIVE.TRANS64.RED.A0TR RZ, [UR13+0xd0], R25 ;  /* 0x0000d019ffffc9a7 */ /* 0x0005e2000830040d */
[----:B------:R-:W-:Y:S04]  /*4c80*/  UIADD3 UR13, UPT, UPT, UR14, 0x1, URZ ;  /* 0x000000010e0d7890 */ /* 0x000fe8000fffe0ff */
[----:B------:R-:W-:Y:S04]  /*4c90*/  UISETP.NE.AND UP1, UPT, UR13, 0x3, UPT ;  /* 0x000000030d00788c */ /* 0x000fe8000bf25270 */
[----:B------:R-:W-:Y:S02]  /*4ca0*/  USEL UR14, URZ, 0x1, UP1 ;  /* 0x00000001ff0e7887 */ /* 0x000fe40008800000 */
[----:B------:R-:W-:Y:S02]  /*4cb0*/  USEL UR13, UR13, URZ, UP1 ;  /* 0x000000ff0d0d7287 */ /* 0x000fe40008800000 */
[----:B------:R-:W-:Y:S02]  /*4cc0*/  UPLOP3.LUT UP1, UPT, UPT, UPT, UPT, 0x80, 0x8 ;  /* 0x000000000008789c */ /* 0x000fe40003f2f070 */
[----:B------:R-:W-:Y:S01]  /*4cd0*/  LOP3.LUT R32, R32, UR14, RZ, 0x3c, !PT ;  /* 0x0000000e20207c12 */ /* 0x000fe2000f8e3cff */
[----:B------:R-:W-:Y:S01]  /*4ce0*/  SYNCS.ARRIVE.TRANS64.RED.A1T0 RZ, [UR15], RZ ;  /* 0x000000ffffff79a7 */ /* 0x000fe2000810040f */
[----:B------:R-:W-:Y:S07]  /*4cf0*/  @P3 BRA `(.L_x_86) ;  /* 0xfffffff4001c3947 */ /* 0x000fee000383ffff */
[----:B------:R-:W-:Y:S01]  /*4d00*/  UIADD3 UR7, UPT, UPT, UR7, 0xe8, URZ ;  /* 0x000000e807077890 */ /* 0x000fe2000fffe0ff */
[----:B------:R-:W-:-:S03]  /*4d10*/  SHF.L.U32 R2, R32, 0x1f, RZ ;  /* 0x0000001f20027819 */ /* 0x000fc600000006ff */
[----:B------:R-:W-:-:S09]  /*4d20*/  ULEA UR4, UR13, UR7, 0x3 ;  /* 0x000000070d047291 */ /* 0x000fd2000f8e18ff */
[----:B------:R-:W1:Y:S02]  /*4d30*/  SYNCS.PHASECHK.TRANS64.TRYWAIT P0, [UR4], R2 ;  /* 0x00000002ff0075a7 */ /* 0x000e640008001104 */
[----:B-1----:R-:W-:Y:S05]  /*4d40*/  @!P0 BRA `(.L_x_87) ;  /* 0x00000030006c8947 */ /* 0x002fea0003800000 */
.L_x_177:
        /* <DEDUP_REMOVED lines=9> */
.L_x_179:
[----:B------:R-:W-:-:S04]  /*4de0*/  UIADD3 UR5, UPT, UPT, UR5, 0x1, URZ ;  /* 0x0000000105057890 */ /* 0x000fc8000fffe0ff */
[----:B------:R-:W-:-:S04]  /*4df0*/  UISETP.NE.AND UP0, UPT, UR5, 0x3, UPT ;  /* 0x000000030500788c */ /* 0x000fc8000bf05270 */
[----:B------:R-:W-:Y:S02]  /*4e00*/  USEL UR4, URZ, 0x1, UP0 ;  /* 0x00000001ff047887 */ /* 0x000fe40008000000 */
[----:B------:R-:W-:-:S04]  /*4e10*/  USEL UR5, UR5, URZ, UP0 ;  /* 0x000000ff05057287 */ /* 0x000fc80008000000 */
[----:B------:R-:W-:Y:S01]  /*4e20*/  ULEA UR5, UR5, UR7, 0x3 ;  /* 0x0000000705057291 */ /* 0x000fe2000f8e18ff */
[----:B-1----:R-:W-:-:S04]  /*4e30*/  LOP3.LUT R2, R32, UR4, RZ, 0x3c, !PT ;  /* 0x0000000420027c12 */ /* 0x002fc8000f8e3cff */
[----:B------:R-:W-:Y:S01]  /*4e40*/  SHF.L.U32 R2, R2, 0x1f, RZ ;  /* 0x0000001f02027819 */ /* 0x000fe200000006ff */
[----:B------:R-:W-:-:S07]  /*4e50*/  IMAD.U32 R0, RZ, RZ, UR5 ;  /* 0x00000005ff007e24 */ /* 0x000fce000f8e00ff */
.L_x_89:
[----:B-1----:R1:W3:Y:S02]  /*4e60*/  SYNCS.PHASECHK.TRANS64.TRYWAIT P0, [R0+URZ], R2 ;  /* 0x00000002000075a7 */ /* 0x0022e400080011ff */
[----:B---3--:R-:W-:Y:S05]  /*4e70*/  @!P0 NANOSLEEP.SYNCS 0x989680 ;  /* 0x009896800000895d */ /* 0x008fea0003900000 */
[----:B------:R-:W3:Y:S02]  /*4e80*/  @!P0 SYNCS.PHASECHK.TRANS64 P0, [R0+URZ], R2 ;  /* 0x00000002000085a7 */ /* 0x000ee400080010ff */
[----:B--23--:R-:W-:Y:S05]  /*4e90*/  @P0 EXIT ;  /* 0x000000000000094d */ /* 0x00cfea0003800000 */
[----:B------:R-:W-:Y:S05]  /*4ea0*/  BRA `(.L_x_89) ;  /* 0xfffffffc00ec7947 */ /* 0x000fea000383ffff */
.L_x_77:
[----:B------:R-:W-:-:S06]  /*4eb0*/  UISETP.GE.AND UP1, UPT, UR8, 0x4, UPT ;  /* 0x000000040800788c */ /* 0x000fcc000bf26270 */
[----:B------:R-:W-:-:S13]  /*4ec0*/  PLOP3.LUT P0, PT, PT, PT, UP1, 0x80, 0x8 ;  /* 0x000000000008781c */ /* 0x000fda0003f0f018 */
[----:B------:R-:W-:Y:S05]  /*4ed0*/  @!P0 EXIT ;  /* 0x000000000000894d */ /* 0x000fea0003800000 */
[----:B------:R-:W-:Y:S01]  /*4ee0*/  BAR.SYNC.DEFER_BLOCKING 0x6, 0xa0 ;  /* 0x0182800000007b1d */ /* 0x000fe20000010000 */
[C---:B------:R-:W-:Y:S01]  /*4ef0*/  IMAD.SHL.U32 R3, R70.reuse, 0x20, RZ ;  /* 0x0000002046037824 */ /* 0x040fe200078e00ff */
[----:B------:R-:W-:Y:S01]  /*4f00*/  SHF.R.U32.HI R4, RZ, 0x1, R70 ;  /* 0x00000001ff047819 */ /* 0x000fe20000011646 */
[C---:B------:R-:W-:Y:S01]  /*4f10*/  IMAD.SHL.U32 R64, R70.reuse, 0x10, RZ ;  /* 0x0000001046407824 */ /* 0x040fe200078e00ff */
[C---:B------:R-:W-:Y:S01]  /*4f20*/  LOP3.LUT P0, RZ, R70.reuse, 0x4, RZ, 0xc0, !PT ;  /* 0x0000000446ff7812 */ /* 0x040fe2000780c0ff */
[----:B------:R-:W-:Y:S01]  /*4f30*/  IMAD.U32 R32, R70, 0x10000, RZ ;  /* 0x0001000046207824 */ /* 0x000fe200078e00ff */
[----:B------:R-:W-:Y:S02]  /*4f40*/  UMOV UR48, 0x400 ;  /* 0x0000040000307882 */ /* 0x000fe40000000000 */
[----:B------:R-:W1:Y:S01]  /*4f50*/  LDC R63, c[0x0][0x370] ;  /* 0x0000dc00ff3f7b82 */ /* 0x000e620000000800 */
[----:B------:R-:W-:Y:S01]  /*4f60*/  ULEA UR48, UR37, UR48, 0x18 ;  /* 0x0000003025307291 */ /* 0x000fe2000f8ec0ff */
[----:B------:R-:W-:Y:S01]  /*4f70*/  LOP3.LUT R2, R3, 0xc0, RZ, 0xc0, !PT ;  /* 0x000000c003027812 */ /* 0x000fe200078ec0ff */
[----:B------:R-:W-:Y:S01]  /*4f80*/  IMAD.MOV.U32 R69, RZ, RZ, 0x10 ;  /* 0x00000010ff457424 */ /* 0x000fe200078e00ff */
[----:B------:R-:W-:Y:S01]  /*4f90*/  LOP3.LUT R64, R64, 0x600, RZ, 0xc0, !PT ;  /* 0x0000060040407812 */ /* 0x000fe200078ec0ff */
[----:B------:R-:W-:Y:S01]  /*4fa0*/  IMAD.MOV.U32 R31, RZ, RZ, RZ ;  /* 0x000000ffff1f7224 */ /* 0x000fe200078e00ff */
[----:B------:R-:W-:Y:S01]  /*4fb0*/  LOP3.LUT R4, R2, 0x8, R4, 0xf8, !PT ;  /* 0x0000000802047812 */ /* 0x000fe200078ef804 */
[----:B------:R-:W-:Y:S01]  /*4fc0*/  IMAD.SHL.U32 R2, R70, 0x4, RZ ;  /* 0x0000000446027824 */ /* 0x000fe200078e00ff */
[----:B------:R-:W2:Y:S01]  /*4fd0*/  LDC R28, c[0x0][0xb0c] ;  /* 0x0002c300ff1c7b82 */ /* 0x000ea20000000800 */
[--C-:B------:R-:W-:Y:S01]  /*4fe0*/  LOP3.LUT R64, R64, 0x20, R3.reuse, 0xf8, !PT ;  /* 0x0000002040407812 */ /* 0x100fe200078ef803 */
[----:B------:R-:W-:Y:S01]  /*4ff0*/  IMAD.MOV.U32 R68, RZ, RZ, RZ ;  /* 0x000000ffff447224 */ /* 0x000fe200078e00ff */
[----:B------:R-:W-:Y:S01]  /*5000*/  LOP3.LUT R32, R32, 0x600000, RZ, 0xc0, !PT ;  /* 0x0060000020207812 */ /* 0x000fe200078ec0ff */
[----:B------:R-:W-:Y:S01]  /*5010*/  IMAD.MOV.U32 R73, RZ, RZ, RZ ;  /* 0x000000ffff497224 */ /* 0x000fe200078e00ff */
[----:B------:R-:W-:Y:S01]  /*5020*/  LOP3.LUT R2, R4, 0x18, R2, 0x78, !PT ;  /* 0x0000001804027812 */ /* 0x000fe200078e7802 */
[----:B------:R-:W-:Y:S01]  /*5030*/  IMAD.MOV.U32 R67, RZ, RZ, RZ ;  /* 0x000000ffff437224 */ /* 0x000fe200078e00ff */
[----:B------:R-:W-:Y:S01]  /*5040*/  LOP3.LUT R64, R64, 0x100, R3, 0xf8, !PT ;  /* 0x0000010040407812 */ /* 0x000fe200078ef803 */
[----:B------:R-:W4:Y:S01]  /*5050*/  LDC R61, c[0x0][0xb20] ;  /* 0x0002c800ff3d7b82 */ /* 0x000f220000000800 */
[----:B------:R-:W3:Y:S01]  /*5060*/  LDS R0, [UR48+0x1c0] ;  /* 0x0001c030ff007984 */ /* 0x000ee20008000800 */
[----:B------:R-:W-:Y:S01]  /*5070*/  LOP3.LUT R70, R70, 0x60, RZ, 0xc0, !PT ;  /* 0x0000006046467812 */ /* 0x000fe200078ec0ff */
[----:B------:R-:W1:Y:S01]  /*5080*/  LDCU.64 UR54, c[0x0][0x348] ;  /* 0x00006900ff3677ac */ /* 0x000e620008000a00 */
[----:B------:R-:W-:-:S02]  /*5090*/  LOP3.LUT R64, R64, R2, RZ, 0xfc, !PT ;  /* 0x0000000240407212 */ /* 0x000fc400078efcff */
[----:B------:R-:W-:Y:S01]  /*50a0*/  SEL R69, R69, 0xfffffff0, !P0 ;  /* 0xfffffff045457807 */ /* 0x000fe20004000000 */
[----:B------:R-:W1:Y:S01]  /*50b0*/  LDCU.64 UR38, c[0x0][0x888] ;  /* 0x00011100ff2677ac */ /* 0x000e620008000a00 */
[----:B------:R-:W1:Y:S01]  /*50c0*/  LDC R27, c[0x0][0xb30] ;  /* 0x0002cc00ff1b7b82 */ /* 0x000e620000000800 */
[----:B------:R-:W1:Y:S01]  /*50d0*/  LDCU.64 UR44, c[0x0][0x890] ;  /* 0x00011200ff2c77ac */ /* 0x000e620008000a00 */
[----:B------:R-:W-:-:S06]  /*50e0*/  UMOV UR51, 0x1 ;  /* 0x0000000100337882 */ /* 0x000fcc0000000000 */
[----:B------:R-:W1:Y:S01]  /*50f0*/  LDC.64 R56, c[0x0][0xb10] ;  /* 0x0002c400ff387b82 */ /* 0x000e620000000a00 */
[----:B------:R-:W-:Y:S01]  /*5100*/  UMOV UR56, URZ ;  /* 0x000000ff00387c82 */ /* 0x000fe20008000000 */
[----:B------:R-:W-:Y:S01]  /*5110*/  UIADD3 UR52, UPT, UPT, UR48, 0x200, URZ ;  /* 0x0000020030347890 */ /* 0x000fe2000fffe0ff */
[----:B------:R-:W-:Y:S01]  /*5120*/  UMOV UR50, URZ ;  /* 0x000000ff00327c82 */ /* 0x000fe20008000000 */
[----:B------:R-:W-:-:S04]  /*5130*/  UMOV UR49, URZ ;  /* 0x000000ff00317c82 */ /* 0x000fc80008000000 */
[----:B------:R-:W1:Y:S08]  /*5140*/  LDC.64 R24, c[0x0][0xb18] ;  /* 0x0002c600ff187b82 */ /* 0x000e700000000a00 */
[----:B------:R-:W1:Y:S08]  /*5150*/  LDC.64 R22, c[0x0][0xb28] ;  /* 0x0002ca00ff167b82 */ /* 0x000e700000000a00 */
[----:B------:R-:W1:Y:S01]  /*5160*/  LDC.64 R54, c[0x0][0x8b0] ;  /* 0x00022c00ff367b82 */ /* 0x000e620000000a00 */
[----:B---3--:R-:W-:-:S07]  /*5170*/  IMAD.IADD R32, R0, 0x1, R32 ;  /* 0x0000000100207824 */ /* 0x008fce00078e0220 */
[----:B------:R-:W3:Y:S08]  /*5180*/  LDC.64 R52, c[0x0][0x8a8] ;  /* 0x00022a00ff347b82 */ /* 0x000ef00000000a00 */
[----:B--2-4-:R-:W1:Y:S02]  /*5190*/  LDC R62, c[0x0][0x374] ;  /* 0x0000dd00ff3e7b82 */ /* 0x014e640000000800 */
.L_x_120:
[----:B------:R-:W-:Y:S02]  /*51a0*/  LEA R0, R73, UR48, 0x3 ;  /* 0x0000003049007c11 */ /* 0x000fe4000f8e18ff */
[----:B------:R-:W-:Y:S02]  /*51b0*/  SHF.L.U32 R2, R67, 0x1f, RZ ;  /* 0x0000001f43027819 */ /* 0x000fe400000006ff */
[----:B-1----:R-:W-:Y:S02]  /*51c0*/  LEA R16, R73, UR48, 0x4 ;  /* 0x0000003049107c11 */ /* 0x002fe4000f8e20ff */
[----:B------:R-:W2:Y:S02]  /*51d0*/  SYNCS.PHASECHK.TRANS64.TRYWAIT P0, [R0+URZ+0x110], R2 ;  /* 0x00011002000075a7 */ /* 0x000ea400080011ff */
[----:B--2---:R-:W-:Y:S05]  /*51e0*/  @!P0 BRA `(.L_x_90) ;  /* 0x0000002c00748947 */ /* 0x004fea0003800000 */
.L_x_180:
[----:B------:R-:W4:Y:S01]  /*51f0*/  LDC.64 R10, c[0x0][0xb10] ;  /* 0x0002c400ff0a7b82 */ /* 0x000f220000000a00 */
[----:B------:R-:W3:Y:S01]  /*5200*/  LDS.128 R16, [R16+0x1a0] ;  /* 0x0001a00010107984 */ /* 0x000ee20000000c00 */
[----:B-1----:R-:W-:Y:S01]  /*5210*/  ISETP.NE.AND P1, PT, R27, 0x1, PT ;  /* 0x000000011b00780c */ /* 0x002fe20003f25270 */
[----:B--2---:R-:W-:Y:S01]  /*5220*/  VIADD R0, R0, 0x120 ;  /* 0x0000012000007836 */ /* 0x004fe20000000000 */
[----:B------:R-:W-:Y:S04]  /*5230*/  ISETP.GE.AND P0, PT, R26, 0x1, PT ;  /* 0x000000011a00780c */ /* 0x000fe80003f06270 */
[----:B------:R-:W1:Y:S01]  /*5240*/  LDC.64 R8, c[0x0][0xb18] ;  /* 0x0002c600ff087b82 */ /* 0x000e620000000a00 */
[----:B------:R-:W-:Y:S01]  /*5250*/  PRMT R0, RZ, 0x654, R0 ;  /* 0x00000654ff007816 */ /* 0x000fe20000000000 */
[----:B------:R-:W-:Y:S01]  /*5260*/  @!PT LDS RZ, [RZ] ;  /* 0x00000000fffff984 */ /* 0x000fe20000000800 */
[----:B------:R-:W-:Y:S01]  /*5270*/  @!PT LDS RZ, [RZ] ;  /* 0x00000000fffff984 */ /* 0x000fe20000000800 */
[----:B------:R-:W-:Y:S01]  /*5280*/  @!PT LDS RZ, [RZ] ;  /* 0x00000000fffff984 */ /* 0x000fe20000000800 */
[----:B------:R-:W-:Y:S01]  /*5290*/  @!PT LDS RZ, [RZ] ;  /* 0x00000000fffff984 */ /* 0x000fe20000000800 */
[----:B------:R2:W-:Y:S06]  /*52a0*/  MEMBAR.ALL.CTA ;  /* 0x0000000000007992 */ /* 0x0005ec0000008000 */
[----:B--2---:R-:W2:Y:S01]  /*52b0*/  FENCE.VIEW.ASYNC.S ;  /* 0x00000000000073c6 */ /* 0x004ea20000000000 */
[----:B------:R-:W1:Y:S08]  /*52c0*/  @!P1 LDC R12, c[0x0][0xb20] ;  /* 0x0002c800ff0c9b82 */ /* 0x000e700000000800 */
[----:B------:R-:W1:Y:S01]  /*52d0*/  @!P1 LDC R7, c[0x0][0xb0c] ;  /* 0x0002c300ff079b82 */ /* 0x000e620000000800 */
[----:B--2---:R2:W-:Y:S01]  /*52e0*/  SYNCS.ARRIVE.TRANS64.RED.A1T0 RZ, [R0+URZ], RZ ;  /* 0x000000ff00ff79a7 */ /* 0x0045e200081004ff */
[----:B---3--:R-:W-:Y:S04]  /*52f0*/  LOP3.LUT P4, RZ, R18, 0x1, RZ, 0xc0, !PT ;  /* 0x0000000112ff7812 */ /* 0x008fe8000788c0ff */
[----:B------:R-:W-:Y:S09]  /*5300*/  P2R R71, PR, RZ, 0x10 ;  /* 0x00000010ff477803 */ /* 0x000ff20000000000 */
[----:B------:R-:W-:Y:S02]  /*5310*/  @P4 MOV R30, R16 ;  /* 0x00000010001e4202 */ /* 0x000fe40000000f00 */
[----:B------:R-:W-:Y:S01]  /*5320*/  @P4 LOP3.LUT R29, R17, 0xffff, RZ, 0xc0, !PT ;  /* 0x0000ffff111d4812 */ /* 0x000fe200078ec0ff */
[----:B--2-4-:R-:W-:Y:S06]  /*5330*/  @!P0 BRA `(.L_x_91) ;  /* 0x0000000000a48947 */ /* 0x014fec0003800000 */
[----:B------:R-:W-:Y:S01]  /*5340*/  IMAD.HI.U32 R0, R62, R25, RZ ;  /* 0x000000193e007227 */ /* 0x000fe200078e00ff */
[----:B------:R-:W-:Y:S02]  /*5350*/  ISETP.NE.AND P0, PT, R24, 0x1, PT ;  /* 0x000000011800780c */ /* 0x000fe40003f05270 */
[----:B------:R-:W-:Y:S01]  /*5360*/  ISETP.NE.AND P2, PT, R26, 0x1, PT ;  /* 0x000000011a00780c */ /* 0x000fe20003f45270 */
[----:B------:R-:W-:Y:S01]  /*5370*/  IMAD.HI.U32 R4, R63, R56, RZ ;  /* 0x000000383f047227 */ /* 0x000fe200078e00ff */
[----:B------:R-:W-:Y:S02]  /*5380*/  SHF.R.U32.HI R0, RZ, R61, R0 ;  /* 0x0000003dff007219 */ /* 0x000fe40000011600 */
[----:B------:R-:W-:Y:S01]  /*5390*/  ISETP.NE.AND P3, PT, R28, 0x1, PT ;  /* 0x000000011c00780c */ /* 0x000fe20003f65270 */
[----:B------:R-:W-:Y:S01]  /*53a0*/  IMAD.HI.U32 R6, R29, R25, RZ ;  /* 0x000000191d067227 */ /* 0x000fe200078e00ff */
[-C--:B------:R-:W-:Y:S02]  /*53b0*/  SHF.R.U32.HI R4, RZ, R57.reuse, R4 ;  /* 0x00000039ff047219 */ /* 0x080fe40000011604 */
[----:B------:R-:W-:Y:S01]  /*53c0*/  SEL R0, R62, R0, !P0 ;  /* 0x000000003e007207 */ /* 0x000fe20004000000 */
[----:B------:R-:W-:Y:S01]  /*53d0*/  IMAD.HI.U32 R5, R30, R56, RZ ;  /* 0x000000381e057227 */ /* 0x000fe200078e00ff */
[----:B------:R-:W-:Y:S03]  /*53e0*/  SEL R4, R63, R4, !P3 ;  /* 0x000000043f047207 */ /* 0x000fe60005800000 */
[-C--:B------:R-:W-:Y:S01]  /*53f0*/  IMAD.HI.U32 R3, R0, R22.reuse, RZ ;  /* 0x0000001600037227 */ /* 0x080fe200078e00ff */
[----:B------:R-:W-:Y:S03]  /*5400*/  SHF.R.U32.HI R5, RZ, R57, R5 ;  /* 0x00000039ff057219 */ /* 0x000fe60000011605 */
[----:B------:R-:W-:Y:S01]  /*5410*/  IMAD.HI.U32 R2, R4, R22, RZ ;  /* 0x0000001604027227 */ /* 0x000fe200078e00ff */
[----:B------:R-:W-:Y:S02]  /*5420*/  @P2 SHF.R.U32.HI R0, RZ, R23, R3 ;  /* 0x00000017ff002219 */ /* 0x000fe40000011603 */
[----:B------:R-:W-:Y:S02]  /*5430*/  SHF.R.U32.HI R3, RZ, R61, R6 ;  /* 0x0000003dff037219 */ /* 0x000fe40000011606 */
[----:B------:R-:W-:Y:S01]  /*5440*/  @P2 SHF.R.U32.HI R4, RZ, R23, R2 ;  /* 0x00000017ff042219 */ /* 0x000fe20000011602 */
[----:B------:R-:W-:Y:S01]  /*5450*/  IMAD R0, R26, R0, RZ ;  /* 0x000000001a007224 */ /* 0x000fe200078e02ff */
[----:B------:R-:W-:Y:S02]  /*5460*/  SEL R3, R29, R3, !P0 ;  /* 0x000000031d037207 */ /* 0x000fe40004000000 */
[----:B------:R-:W-:Y:S01]  /*5470*/  SEL R2, R30, R5, !P3 ;  /* 0x000000051e027207 */ /* 0x000fe20005800000 */
[----:B------:R-:W-:Y:S01]  /*5480*/  IMAD R5, R26, R4, RZ ;  /* 0x000000041a057224 */ /* 0x000fe200078e02ff */
[C---:B------:R-:W-:Y:S01]  /*5490*/  ISETP.GE.AND P0, PT, R3.reuse, R0, PT ;  /* 0x000000000300720c */ /* 0x040fe20003f06270 */
[C---:B------:R-:W-:Y:S03]  /*54a0*/  IMAD.HI.U32 R0, R3.reuse, R22, RZ ;  /* 0x0000001603007227 */ /* 0x040fe600078e00ff */
[C---:B------:R-:W-:Y:S02]  /*54b0*/  ISETP.GE.OR P0, PT, R2.reuse, R5, P0 ;  /* 0x000000050200720c */ /* 0x040fe40000706670 */
[----:B------:R-:W-:Y:S04]  /*54c0*/  SHF.R.U32.HI R0, RZ, R23, R0 ;  /* 0x00000017ff007219 */ /* 0x000fe80000011600 */
[C---:B------:R-:W-:Y:S05]  /*54d0*/  SEL R6, R3.reuse, R0, !P2 ;  /* 0x0000000003067207 */ /* 0x040fea0005000000 */
        /* <DEDUP_REMOVED lines=14> */
[----:B------:R-:W-:Y:S07]  /*55c0*/  IMAD R29, R3, R24, R29 ;  /* 0x00000018031d7224 */ /* 0x000fee00078e021d */
.L_x_91:
[----:B-1----:R-:W-:Y:S01]  /*55d0*/  @!P1 ISETP.NE.AND P0, PT, R8, 0x1, PT ;  /* 0x000000010800980c */ /* 0x002fe20003f05270 */
[----:B------:R-:W-:Y:S01]  /*55e0*/  @!P1 IMAD.HI.U32 R0, R30, R10, RZ ;  /* 0x0000000a1e009227 */ /* 0x000fe200078e00ff */
[----:B------:R-:W-:Y:S01]  /*55f0*/  @!P1 ISETP.NE.AND P2, PT, R7, 0x1, PT ;  /* 0x000000010700980c */ /* 0x000fe20003f45270 */
[----:B------:R-:W-:Y:S01]  /*5600*/  ULOP3.LUT UP0, URZ, UR52, 0x1b0, URZ, 0xc0, !UPT ;  /* 0x000001b034ff7892 */ /* 0x000fe2000f80c0ff */
[----:B------:R-:W-:Y:S01]  /*5610*/  R2UR UR42, R21 ;  /* 0x00000000152a72ca */ /* 0x000fe200000e0000 */
[----:B------:R-:W-:Y:S01]  /*5620*/  @!P1 IMAD.HI.U32 R2, R29, R9, RZ ;  /* 0x000000091d029227 */ /* 0x000fe200078e00ff */
[----:B------:R-:W-:Y:S02]  /*5630*/  @!P1 SHF.R.U32.HI R0, RZ, R11, R0 ;  /* 0x0000000bff009219 */ /* 0x000fe40000011600 */
[----:B------:R-:W-:Y:S01]  /*5640*/  R2UR UR41, R20 ;  /* 0x00000000142972ca */ /* 0x000fe200000e0000 */
[----:B------:R-:W-:Y:S01]  /*5650*/  VIADD R73, R73, 0x1 ;  /* 0x0000000149497836 */ /* 0x000fe20000000000 */
[----:B------:R-:W-:Y:S02]  /*5660*/  @!P1 SHF.R.U32.HI R2, RZ, R12, R2 ;  /* 0x0000000cff029219 */ /* 0x000fe40000011602 */
[----:B------:R-:W-:Y:S02]  /*5670*/  @!P1 SEL R3, R30, R0, !P2 ;  /* 0x000000001e039207 */ /* 0x000fe40005000000 */
[----:B------:R-:W-:Y:S02]  /*5680*/  @!P1 SEL R2, R29, R2, !P0 ;  /* 0x000000021d029207 */ /* 0x000fe40004000000 */
[----:B------:R-:W-:Y:S01]  /*5690*/  @P4 SHF.R.U32.HI R66, RZ, 0x10, R17 ;  /* 0x00000010ff424819 */ /* 0x000fe20000011611 */
[----:B------:R-:W-:Y:S02]  /*56a0*/  USHF.L.U32 UR42, UR42, 0x6, URZ ;  /* 0x000000062a2a7899 */ /* 0x000fe400080006ff */
[----:B------:R-:W-:Y:S02]  /*56b0*/  @!P1 IMAD.IADD R0, R2, 0x1, -R3 ;  /* 0x0000000102009824 */ /* 0x000fe400078e0a03 */
[----:B------:R-:W-:Y:S01]  /*56c0*/  @!P1 IMAD.IADD R2, R3, 0x1, -R2 ;  /* 0x0000000103029824 */ /* 0x000fe200078e0a02 */
[----:B------:R-:W-:Y:S01]  /*56d0*/  USHF.L.U32 UR41, UR41, 0x6, URZ ;  /* 0x0000000629297899 */ /* 0x000fe200080006ff */
[----:B------:R-:W-:Y:S02]  /*56e0*/  @!P1 IMAD R30, R0, R7, R30 ;  /* 0x00000007001e9224 */ /* 0x000fe400078e021e */
[----:B------:R-:W-:Y:S01]  /*56f0*/  @!P1 IMAD R29, R2, R8, R29 ;  /* 0x00000008021d9224 */ /* 0x000fe200078e021d */
[----:B------:R-:W-:Y:S08]  /*5700*/  BRA.U !UP0, `(.L_x_92) ;  /* 0x00000001087c7547 */ /* 0x000ff0000b800000 */
[----:B------:R-:W1:Y:S01]  /*5710*/  LDCU.64 UR8, c[0x4][0x80] ;  /* 0x01001000ff0877ac */ /* 0x000e620008000a00 */
[----:B------:R-:W-:Y:S01]  /*5720*/  MOV R2, 0x0 ;  /* 0x0000000000027802 */ /* 0x000fe20000000f00 */
[----:B------:R-:W-:Y:S02]  /*5730*/  HFMA2 R12, -RZ, RZ, 0, 5.9604644775390625e-08 ;  /* 0x00000001ff0c7431 */ /* 0x000fe400000001ff */
[----:B------:R-:W-:Y:S01]  /*5740*/  IMAD.MOV.U32 R8, RZ, RZ, 0x70 ;  /* 0x00000070ff087424 */ /* 0x000fe200078e00ff */
[----:B------:R2:W3:Y:S01]  /*5750*/  LDC.64 R14, c[0x4][R2] ;  /* 0x01000000020e7b82 */ /* 0x0004e20000000a00 */
[----:B------:R-:W4:Y:S01]  /*5760*/  LDCU.64 UR6, c[0x4][0x88] ;  /* 0x01001100ff0677ac */ /* 0x000f220008000a00 */
[----:B------:R-:W-:Y:S01]  /*5770*/  IMAD.MOV.U32 R13, RZ, RZ, RZ ;  /* 0x000000ffff0d7224 */ /* 0x000fe200078e00ff */
[----:B------:R-:W2:Y:S01]  /*5780*/  LDCU.64 UR4, c[0x4][0x8] ;  /* 0x01000100ff0477ac */ /* 0x000ea20008000a00 */
[----:B-1----:R-:W-:Y:S01]  /*5790*/  MOV R5, UR9 ;  /* 0x0000000900057c02 */ /* 0x002fe20008000f00 */
[----:B------:R-:W-:Y:S01]  /*57a0*/  IMAD.U32 R4, RZ, RZ, UR8 ;  /* 0x00000008ff047e24 */ /* 0x000fe2000f8e00ff */
[----:B----4-:R-:W-:Y:S01]  /*57b0*/  MOV R7, UR7 ;  /* 0x0000000700077c02 */ /* 0x010fe20008000f00 */
[----:B------:R-:W-:Y:S01]  /*57c0*/  IMAD.U32 R6, RZ, RZ, UR6 ;  /* 0x00000006ff067e24 */ /* 0x000fe2000f8e00ff */
[----:B--2---:R-:W-:Y:S01]  /*57d0*/  MOV R11, UR5 ;  /* 0x00000005000b7c02 */ /* 0x004fe20008000f00 */
[----:B------:R-:W-:Y:S02]  /*57e0*/  IMAD.U32 R10, RZ, RZ, UR4 ;  /* 0x00000004ff0a7e24 */ /* 0x000fe4000f8e00ff */
[----:B------:R-:W-:Y:S07]  /*57f0*/  LEPC R20, `(.L_x_93) ;  /* 0x000000001014794e */ /* 0x000fee0000000000 */
[----:B---3-5:R-:W-:Y:S05]  /*5800*/  CALL.ABS.NOINC R14 ;  /* 0x000000000e007343 */ /* 0x028fea0003c00000 */
.L_x_93:
[----:B------:R-:W1:Y:S01]  /*5810*/  LDCU.64 UR8, c[0x4][0x80] ;  /* 0x01001000ff0877ac */ /* 0x000e620008000a00 */
[----:B------:R-:W2:Y:S01]  /*5820*/  LDC.64 R2, c[0x4][R2] ;  /* 0x0100000002027b82 */ /* 0x000ea20000000a00 */
[----:B------:R-:W-:Y:S02]  /*5830*/  HFMA2 R12, -RZ, RZ, 0, 5.9604644775390625e-08 ;  /* 0x00000001ff0c7431 */ /* 0x000fe400000001ff */
[----:B------:R-:W-:Y:S02]  /*5840*/  IMAD.MOV.U32 R8, RZ, RZ, 0x70 ;  /* 0x00000070ff087424 */ /* 0x000fe400078e00ff */
[----:B------:R-:W-:Y:S01]  /*5850*/  IMAD.MOV.U32 R13, RZ, RZ, RZ ;  /* 0x000000ffff0d7224 */ /* 0x000fe200078e00ff */
[----:B------:R-:W3:Y:S01]  /*5860*/  LDCU.64 UR6, c[0x4][0x88] ;  /* 0x01001100ff0677ac */ /* 0x000ee20008000a00 */
[----:B------:R-:W4:Y:S01]  /*5870*/  LDCU.64 UR4, c[0x4][0x8] ;  /* 0x01000100ff0477ac */ /* 0x000f220008000a00 */
[----:B-1----:R-:W-:Y:S02]  /*5880*/  MOV R4, UR8 ;  /* 0x0000000800047c02 */ /* 0x002fe40008000f00 */
[----:B------:R-:W-:Y:S02]  /*5890*/  MOV R5, UR9 ;  /* 0x0000000900057c02 */ /* 0x000fe40008000f00 */
[----:B---3--:R-:W-:Y:S01]  /*58a0*/  MOV R7, UR7 ;  /* 0x0000000700077c02 */ /* 0x008fe20008000f00 */
[----:B------:R-:W-:Y:S01]  /*58b0*/  IMAD.U32 R6, RZ, RZ, UR6 ;  /* 0x00000006ff067e24 */ /* 0x000fe2000f8e00ff */
[----:B----4-:R-:W-:Y:S01]  /*58c0*/  MOV R11, UR5 ;  /* 0x00000005000b7c02 */ /* 0x010fe20008000f00 */
[----:B------:R-:W-:Y:S02]  /*58d0*/  IMAD.U32 R10, RZ, RZ, UR4 ;  /* 0x00000004ff0a7e24 */ /* 0x000fe4000f8e00ff */
[----:B------:R-:W-:Y:S07]  /*58e0*/  LEPC R20, `(.L_x_92) ;  /* 0x000000001014794e */ /* 0x000fee0000000000 */
[----:B--2---:R-:W-:Y:S05]  /*58f0*/  CALL.ABS.NOINC R2 ;  /* 0x0000000002007343 */ /* 0x004fea0003c00000 */
.L_x_92:
[----:B------:R-:W-:Y:S01]  /*5900*/  ISETP.NE.U32.AND P4, PT, R54, RZ, PT ;  /* 0x000000ff3600720c */ /* 0x000fe20003f85070 */
[----:B------:R-:W-:Y:S01]  /*5910*/  UISETP.NE.AND UP2, UPT, UR53, URZ, UPT ;  /* 0x000000ff3500728c */ /* 0x000fe2000bf45270 */
[----:B------:R-:W-:Y:S01]  /*5920*/  ISETP.NE.U32.AND P2, PT, RZ, UR38, PT ;  /* 0x00000026ff007c0c */ /* 0x000fe2000bf45070 */
[----:B------:R-:W-:Y:S01]  /*5930*/  UISETP.NE.U32.AND UP1, UPT, UR44, URZ, UPT ;  /* 0x000000ff2c00728c */ /* 0x000fe2000bf25070 */
[----:B------:R-:W-:Y:S01]  /*5940*/  ISETP.NE.AND.EX P4, PT, R55, RZ, PT, P4 ;  /* 0x000000ff3700720c */ /* 0x000fe20003f85340 */
[----:B------:R-:W-:Y:S01]  /*5950*/  UPLOP3.LUT UP0, UPT, UPT, UPT, UPT, 0x40, 0x4 ;  /* 0x000000000004789c */ /* 0x000fe20003f0e870 */
[----:B------:R-:W-:Y:S01]  /*5960*/  ISETP.NE.AND.EX P2, PT, RZ, UR39, PT, P2 ;  /* 0x00000027ff007c0c */ /* 0x000fe2000bf45320 */
[----:B------:R-:W-:Y:S01]  /*5970*/  UISETP.NE.AND.EX UP1, UPT, UR45, URZ, UPT, UP1 ;  /* 0x000000ff2d00728c */ /* 0x000fe2000bf25310 */
[----:B------:R-:W-:Y:S04]  /*5980*/  PLOP3.LUT P1, PT, PT, PT, UP2, 0x80, 0x8 ;  /* 0x000000000008781c */ /* 0x000fe80003f2f028 */
[----:B------:R-:W-:Y:S06]  /*5990*/  @UP2 UPLOP3.LUT UP0, UPT, UPT, UPT, UP1, 0x80, 0x8 ;  /* 0x000000000008289c */ /* 0x000fec0003f0f010 */
[----:B------:R-:W-:Y:S01]  /*59a0*/  PLOP3.LUT P0, PT, PT, PT, UP0, 0x80, 0x8 ;  /* 0x000000000008781c */ /* 0x000fe20003f0f008 */
[----:B------:R-:W-:Y:S01]  /*59b0*/  @!UPT UIADD3 URZ, UPT, UPT, URZ, URZ, URZ ;  /* 0x000000fffffff290 */ /* 0x000fe2000fffe0ff */
[----:B------:R-:W-:Y:S11]  /*59c0*/  BRA.U !UP1, `(.L_x_94) ;  /* 0x0000000109387547 */ /* 0x000ff6000b800000 */
[----:B------:R-:W-:Y:S01]  /*59d0*/  UISETP.NE.U32.AND UP0, UPT, UR38, URZ, UPT ;  /* 0x000000ff2600728c */ /* 0x000fe2000bf05070 */
[----:B------:R-:W-:Y:S02]  /*59e0*/  HFMA2 R0, -RZ, RZ, 0, 5.9604644775390625e-08 ;  /* 0x00000001ff007431 */ /* 0x000fe400000001ff */
[----:B------:R-:W-:Y:S01]  /*59f0*/  IMAD.MOV.U32 R60, RZ, RZ, 0x1 ;  /* 0x00000001ff3c7424 */ /* 0x000fe200078e00ff */
[----:B------:R-:W-:Y:S06]  /*5a00*/  UISETP.NE.AND.EX UP0, UPT, UR39, URZ, UPT, UP0 ;  /* 0x000000ff2700728c */ /* 0x000fec000bf05300 */
[----:B------:R-:W-:Y:S05]  /*5a10*/  PLOP3.LUT P3, PT, PT, PT, UP0, 0x80, 0x8 ;  /* 0x000000000008781c */ /* 0x000fea0003f6f008 */
[----:B------:R-:W1:Y:S01]  /*5a20*/  @UP0 LDCU.64 UR6, c[0x0][0x888] ;  /* 0x00011100ff0607ac */ /* 0x000e620008000a00 */
[----:B------:R-:W-:Y:S07]  /*5a30*/  @UP0 UIMAD UR4, UR36, UR44, URZ ;  /* 0x0000002c240402a4 */ /* 0x000fee000f8e02ff */
[----:B------:R-:W-:Y:S01]  /*5a40*/  @!P3 PRMT R60, R0, 0x7610, R60 ;  /* 0x00007610003cb816 */ /* 0x000fe2000000003c */
[----:B-1----:R-:W-:Y:S03]  /*5a50*/  @UP0 UIMAD.WIDE UR6, UR4, 0x4, UR6 ;  /* 0x00000004040608a5 */ /* 0x002fe6000f8e0206 */
[----:B------:R-:W1:Y:S03]  /*5a60*/  @!UP0 LDCU UR4, c[0x0][0x880] ;  /* 0x00011000ff0487ac */ /* 0x000e660008000800 */
[----:B------:R-:W-:Y:S01]  /*5a70*/  IMAD.U32 R2, RZ, RZ, UR6 ;  /* 0x00000006ff027e24 */ /* 0x000fe2000f8e00ff */
[----:B------:R-:W-:Y:S05]  /*5a80*/  MOV R3, UR7 ;  /* 0x0000000700037c02 */ /* 0x000fea0008000f00 */
[----:B-----5:R2:W5:Y:S02]  /*5a90*/  @P3 LDG.E R35, desc[UR46][R2.64] ;  /* 0x0000002e02233981 */ /* 0x020564000c1e1900 */
[----:B-12---:R-:W-:Y:S02]  /*5aa0*/  @!P3 IMAD.U32 R35, RZ, RZ, UR4 ;  /* 0x00000004ff23be24 */ /* 0x006fe4000f8e00ff */
.L_x_94:
[----:B------:R-:W-:Y:S05]  /*5ab0*/  @!P4 BRA `(.L_x_95) ;  /* 0x000000000020c947 */ /* 0x000fea0003800000 */
[----:B------:R-:W-:Y:S04]  /*5ac0*/  ISETP.NE.U32.AND P3, PT, R52, RZ, PT ;  /* 0x000000ff3400720c */ /* 0x000fe80003f65070 */
[----:B------:R-:W-:Y:S11]  /*5ad0*/  ISETP.NE.AND.EX P3, PT, R53, RZ, PT, P3 ;  /* 0x000000ff3500720c */ /* 0x000ff60003f65330 */
[----:B------:R-:W-:Y:S02]  /*5ae0*/  @!UPT UIADD3 URZ, UPT, UPT, URZ, URZ, URZ ;  /* 0x000000fffffff290 */ /* 0x000fe4000fffe0ff */
[----:B------:R-:W1:Y:S01]  /*5af0*/  @P3 LDC.64 R2, c[0x0][0x8a8] ;  /* 0x00022a00ff023b82 */ /* 0x000e620000000a00 */
[----:B------:R-:W-:Y:S04]  /*5b00*/  @P3 IMAD R0, R54, UR36, RZ ;  /* 0x0000002436003c24 */ /* 0x000fe8000f8e02ff */
[----:B-1----:R-:W-:Y:S05]  /*5b10*/  @P3 IMAD.WIDE R2, R0, 0x4, R2 ;  /* 0x0000000400023825 */ /* 0x002fea00078e0202 */
[----:B-----5:R1:W5:Y:S02]  /*5b20*/  @P3 LDG.E R33, desc[UR46][R2.64] ;  /* 0x0000002e02213981 */ /* 0x020364000c1e1900 */
[----:B-1----:R-:W2:Y:S02]  /*5b30*/  @!P3 LDC R33, c[0x0][0x8a0] ;  /* 0x00022800ff21bb82 */ /* 0x002ea40000000800 */
.L_x_95:
[----:B-----5:R-:W-:Y:S01]  /*5b40*/  FSETP.NEU.AND P3, PT, R35, RZ, PT ;  /* 0x000000ff2300720b */ /* 0x020fe20003f6d000 */
[----:B------:R-:W-:Y:S01]  /*5b50*/  IMAD.U32 R2, RZ, RZ, UR56 ;  /* 0x00000038ff027e24 */ /* 0x000fe2000f8e00ff */
[----:B------:R-:W-:Y:S01]  /*5b60*/  SEL R5, RZ, 0xffffffff, P2 ;  /* 0xffffffffff057807 */ /* 0x000fe20001000000 */
[----:B------:R-:W-:Y:S01]  /*5b70*/  ULOP3.LUT UR4, UR51, 0x1, URZ, 0x3c, !UPT ;  /* 0x0000000133047892 */ /* 0x000fe2000f8e3cff */
[----:B------:R-:W-:Y:S01]  /*5b80*/  @P1 LOP3.LUT P2, RZ, R60, 0xff, RZ, 0xc0, !PT ;  /* 0x000000ff3cff1812 */ /* 0x000fe2000784c0ff */
[----:B------:R-:W-:Y:S01]  /*5b90*/  BSSY B1, `(.L_x_96) ;  /* 0x000003d000017945 */ /* 0x000fe20003800000 */
[----:B------:R-:W-:Y:S01]  /*5ba0*/  @P1 SEL R0, RZ, 0xffffffff, P3 ;  /* 0xffffffffff001807 */ /* 0x000fe20001800000 */
[----:B------:R-:W-:Y:S01]  /*5bb0*/  IMAD.MOV.U32 R47, RZ, RZ, 0x1 ;  /* 0x00000001ff2f7424 */ /* 0x000fe200078e00ff */
[----:B------:R-:W-:Y:S01]  /*5bc0*/  LEA R2, R2, UR48, 0x3 ;  /* 0x0000003002027c11 */ /* 0x000fe2000f8e18ff */
[----:B------:R-:W-:Y:S01]  /*5bd0*/  IMAD.U32 R45, RZ, RZ, UR4 ;  /* 0x00000004ff2d7e24 */ /* 0x000fe2000f8e00ff */
[----:B------:R-:W-:Y:S01]  /*5be0*/  @P0 SEL R0, R5, R0, !P2 ;  /* 0x0000000005000207 */ /* 0x000fe20005000000 */
[----:B------:R-:W-:Y:S01]  /*5bf0*/  IMAD.U32 R46, RZ, RZ, UR56 ;  /* 0x00000038ff2e7e24 */ /* 0x000fe2000f8e00ff */
[C---:B------:R-:W-:Y:S02]  /*5c00*/  LEA R44, R31.reuse, UR48, 0x3 ;  /* 0x000000301f2c7c11 */ /* 0x040fe4000f8e18ff */
[----:B------:R-:W-:Y:S02]  /*5c10*/  CS2R R50, SRZ ;  /* 0x0000000000327805 */ /* 0x000fe4000001ff00 */
[----:B------:R-:W-:Y:S02]  /*5c20*/  @P1 LOP3.LUT R0, R0, 0x1, RZ, 0xc0, !PT ;  /* 0x0000000100001812 */ /* 0x000fe400078ec0ff */
[----:B------:R-:W-:Y:S02]  /*5c30*/  CS2R R48, SRZ ;  /* 0x0000000000307805 */ /* 0x000fe4000001ff00 */
[----:B------:R-:W-:Y:S02]  /*5c40*/  SHF.L.U32 R3, R68, 0x1f, RZ ;  /* 0x0000001f44037819 */ /* 0x000fe400000006ff */
[----:B------:R-:W-:Y:S02]  /*5c50*/  CS2R R42, SRZ ;  /* 0x00000000002a7805 */ /* 0x000fe4000001ff00 */
[----:B------:R-:W-:Y:S02]  /*5c60*/  ISETP.NE.U32.OR P5, PT, R0, 0x1, !P1 ;  /* 0x000000010000780c */ /* 0x000fe40004fa5470 */
[----:B------:R-:W-:Y:S02]  /*5c70*/  CS2R R40, SRZ ;  /* 0x0000000000287805 */ /* 0x000fe4000001ff00 */
[----:B------:R-:W-:Y:S02]  /*5c80*/  PLOP3.LUT P2, PT, PT, PT, UP1, 0x80, 0x8 ;  /* 0x000000000008781c */ /* 0x000fe40003f4f018 */
[----:B------:R-:W-:Y:S02]  /*5c90*/  LEA.HI R34, R31, R31, RZ, 0x1 ;  /* 0x0000001f1f227211 */ /* 0x000fe400078f08ff */
[----:B------:R-:W-:Y:S02]  /*5ca0*/  LOP3.LUT P4, R72, R60, 0xff, RZ, 0xc0, !PT ;  /* 0x000000ff3c487812 */ /* 0x000fe4000788c0ff */
[----:B------:R-:W-:Y:S02]  /*5cb0*/  SEL R4, RZ, 0xffffffff, P3 ;  /* 0xffffffffff047807 */ /* 0x000fe40001800000 */
[----:B------:R-:W-:Y:S02]  /*5cc0*/  P2R R74, PR, RZ, 0x20 ;  /* 0x00000020ff4a7803 */ /* 0x000fe40000000000 */
[----:B------:R-:W-:Y:S03]  /*5cd0*/  @P5 SHF.L.U32 R0, R45, 0x1f, RZ ;  /* 0x0000001f2d005819 */ /* 0x000fe600000006ff */
[----:B------:R-:W-:Y:S01]  /*5ce0*/  @P2 SEL R4, R5, R4, !P4 ;  /* 0x0000000405042207 */ /* 0x000fe20006000000 */
[----:B------:R1:W3:Y:S03]  /*5cf0*/  @P5 SYNCS.PHASECHK.TRANS64.TRYWAIT P1, [R2+URZ+0xd0], R0 ;  /* 0x0000d000020055a7 */ /* 0x0002e600080211ff */
[----:B------:R-:W-:Y:S04]  /*5d00*/  LOP3.LUT R4, R4, 0x1, RZ, 0xc0, !PT ;  /* 0x0000000104047812 */ /* 0x000fe800078ec0ff */
[----:B------:R-:W-:Y:S04]  /*5d10*/  ISETP.NE.U32.AND P2, PT, R4, 0x1, PT ;  /* 0x000000010400780c */ /* 0x000fe80003f45070 */
[----:B------:R-:W-:Y:S01]  /*5d20*/  P2R R76, PR, RZ, 0x4 ;  /* 0x00000004ff4c7803 */ /* 0x000fe20000000000 */
[----:B------:R4:W2:Y:S01]  /*5d30*/  SYNCS.PHASECHK.TRANS64.TRYWAIT P0, [R44+URZ+0x130], R3 ;  /* 0x000130032c0075a7 */ /* 0x0008a200080011ff */
[C---:B-1----:R-:W-:Y:S01]  /*5d40*/  IMAD.SHL.U32 R0, R34.reuse, 0x20, RZ ;  /* 0x0000002022007824 */ /* 0x042fe200078e00ff */
[----:B------:R-:W-:Y:S04]  /*5d50*/  LOP3.LUT R34, R34, 0xffe, RZ, 0xc0, !PT ;  /* 0x00000ffe22227812 */ /* 0x000fe800078ec0ff */
[----:B------:R-:W-:Y:S01]  /*5d60*/  LOP3.LUT R0, R0, 0xffffffc0, RZ, 0xc0, !PT ;  /* 0xffffffc000007812 */ /* 0x000fe200078ec0ff */
[----:B------:R-:W-:Y:S04]  /*5d70*/  IMAD.IADD R34, R31, 0x1, -R34 ;  /* 0x000000011f227824 */ /* 0x000fe800078e0a22 */
[----:B------:R-:W-:Y:S04]  /*5d80*/  IMAD.IADD R0, R32, 0x1, R0 ;  /* 0x0000000120007824 */ /* 0x000fe800078e0200 */
[----:B------:R-:W-:Y:S01]  /*5d90*/  IMAD R34, R34, 0x100000, R0 ;  /* 0x0010000022227824 */ /* 0x000fe200078e0200 */
[----:B---3--:R-:W-:Y:S01]  /*5da0*/  @P5 SEL R47, RZ, 0x1, !P1 ;  /* 0x00000001ff2f5807 */ /* 0x008fe20004800000 */
[----:B----4-:R-:W-:Y:S06]  /*5db0*/  @!P5 BRA `(.L_x_97) ;  /* 0x000000000068d947 */ /* 0x010fec0003800000 */
[----:B------:R-:W-:Y:S01]  /*5dc0*/  HFMA2 R43, -RZ, RZ, 0, 0 ;  /* 0x00000000ff2b7431 */ /* 0x000fe200000001ff */
[----:B------:R-:W-:Y:S01]  /*5dd0*/  ISETP.NE.AND P1, PT, R47, RZ, PT ;  /* 0x000000ff2f00720c */ /* 0x000fe20003f25270 */
[----:B------:R-:W-:Y:S01]  /*5de0*/  IMAD.U32 R0, RZ, RZ, UR56 ;  /* 0x00000038ff007e24 */ /* 0x000fe2000f8e00ff */
[----:B------:R-:W-:Y:S11]  /*5df0*/  BSSY B0, `(.L_x_98) ;  /* 0x0000005000007945 */ /* 0x000ff60003800000 */
[----:B------:R-:W-:Y:S05]  /*5e00*/  @P1 BRA `(.L_x_99) ;  /* 0x00000000000c1947 */ /* 0x000fea0003800000 */
[----:B------:R-:W-:Y:S04]  /*5e10*/  SHF.L.U32 R4, R45, 0x1f, RZ ;  /* 0x0000001f2d047819 */ /* 0x000fe800000006ff */
[----:B------:R-:W1:Y:S02]  /*5e20*/  SYNCS.PHASECHK.TRANS64.TRYWAIT P1, [R2+URZ+0xd0], R4 ;  /* 0x0000d004020075a7 */ /* 0x000e6400080211ff */
[----:B-1----:R-:W-:Y:S05]  /*5e30*/  @!P1 BRA `(.L_x_100) ;  /* 0x0000002000749947 */ /* 0x002fea0003800000 */
.L_x_99:
[----:B------:R-:W-:Y:S05]  /*5e40*/  BSYNC B0 ;  /* 0x0000000000007941 */ /* 0x000fea0003800000 */
.L_x_98:
[----:B------:R-:W-:Y:S01]  /*5e50*/  ISETP.NE.AND P1, PT, R76, RZ, PT ;  /* 0x000000ff4c00720c */ /* 0x000fe20003f25270 */
[----:B------:R-:W-:Y:S01]  /*5e60*/  IMAD.MOV.U32 R42, RZ, RZ, RZ ;  /* 0x000000ffff2a7224 */ /* 0x000fe200078e00ff */
[----:B------:R-:W-:Y:S02]  /*5e70*/  CS2R R40, SRZ ;  /* 0x0000000000287805 */ /* 0x000fe4000001ff00 */
[----:B------:R-:W-:Y:S02]  /*5e80*/  CS2R R50, SRZ ;  /* 0x0000000000327805 */ /* 0x000fe4000001ff00 */
[----:B------:R-:W-:Y:S07]  /*5e90*/  CS2R R48, SRZ ;  /* 0x0000000000307805 */ /* 0x000fee000001ff00 */
[----:B-1----:R-:W-:Y:S01]  /*5ea0*/  @P1 IMAD R2, R0, 0x800, R64 ;  /* 0x0000080000021824 */ /* 0x002fe200078e0240 */
[----:B------:R-:W-:Y:S05]  /*5eb0*/  @P1 WARPSYNC.ALL ;  /* 0x0000000000001948 */ /* 0x000fea0003800000 */
[----:B------:R-:W-:Y:S01]  /*5ec0*/  @P1 LEA R2, R2, UR48, 0x1 ;  /* 0x0000003002021c11 */ /* 0x000fe2000f8e08ff */
[----:B------:R-:W-:Y:S04]  /*5ed0*/  UIADD3 UR5, UPT, UPT, UR56, 0x1, URZ ;  /* 0x0000000138057890 */ /* 0x000fe8000fffe0ff */
[----:B------:R1:W3:Y:S01]  /*5ee0*/  @P1 LDSM.16.M88.4 R40, [R2+0x200] ;  /* 0x000200000228183b */ /* 0x0002e20000000200 */
[----:B------:R-:W-:Y:S01]  /*5ef0*/  UISETP.NE.AND UP0, UPT, UR5, 0x3, UPT ;  /* 0x000000030500788c */ /* 0x000fe2000bf05270 */
[----:B------:R-:W-:Y:S03]  /*5f00*/  @P1 IMAD R0, R69, 0x2, R2 ;  /* 0x0000000245001824 */ /* 0x000fe600078e0202 */
[----:B------:R-:W-:Y:S02]  /*5f10*/  USEL UR4, URZ, 0x1, UP0 ;  /* 0x00000001ff047887 */ /* 0x000fe40008000000 */
[----:B------:R1:W4:Y:S01]  /*5f20*/  @P1 LDSM.16.M88.4 R48, [R0+0x200] ;  /* 0x000200000030183b */ /* 0x0003220000000200 */
[----:B------:R-:W-:Y:S03]  /*5f30*/  USEL UR5, UR5, URZ, UP0 ;  /* 0x000000ff05057287 */ /* 0x000fe60008000000 */
[----:B------:R-:W-:Y:S03]  /*5f40*/  LOP3.LUT R45, R45, UR4, RZ, 0x3c, !PT ;  /* 0x000000042d2d7c12 */ /* 0x000fe6000f8e3cff */
[----:B------:R-:W-:Y:S02]  /*5f50*/  IMAD.U32 R46, RZ, RZ, UR5 ;  /* 0x00000005ff2e7e24 */ /* 0x000fe4000f8e00ff */
.L_x_97:
[----:B------:R-:W-:Y:S05]  /*5f60*/  BSYNC B1 ;  /* 0x0000000000017941 */ /* 0x000fea0003800000 */
.L_x_96:
[----:B-1----:R-:W-:Y:S04]  /*5f70*/  SHF.R.U32.HI R0, RZ, 0x15, R34 ;  /* 0x00000015ff007819 */ /* 0x002fe80000011622 */
[----:B------:R-:W-:Y:S01]  /*5f80*/  LOP3.LUT P1, RZ, R0, 0x3, R65, 0x48, !PT ;  /* 0x0000000300ff7812 */ /* 0x000fe20007824841 */
[----:B------:R-:W-:Y:S01]  /*5f90*/  @!UPT UIADD3 URZ, UPT, UPT, URZ, URZ, URZ ;  /* 0x000000fffffff290 */ /* 0x000fe2000fffe0ff */
[----:B--2---:R-:W-:Y:S11]  /*5fa0*/  @P0 BRA `(.L_x_101) ;  /* 0x0000000000080947 */ /* 0x004ff60003800000 */
[----:B------:R-:W1:Y:S02]  /*5fb0*/  SYNCS.PHASECHK.TRANS64.TRYWAIT P0, [R44+URZ+0x130], R3 ;  /* 0x000130032c0075a7 */ /* 0x000e6400080011ff */
[----:B-1----:R-:W-:Y:S05]  /*5fc0*/  @!P0 BRA `(.L_x_102) ;  /* 0x0000002000248947 */ /* 0x002fea0003800000 */
.L_x_101:
[----:B------:R-:W-:Y:S05]  /*5fd0*/  @!P1 BRA `(.L_x_103) ;  /* 0x0000000000409947 */ /* 0x000fea0003800000 */
[----:B------:R-:W2:Y:S01]  /*5fe0*/  LDCU.64 UR8, c[0x4][0x70] ;  /* 0x01000e00ff0877ac */ /* 0x000ea20008000a00 */
[----:B-1----:R-:W-:Y:S01]  /*5ff0*/  MOV R3, 0x0 ;  /* 0x0000000000037802 */ /* 0x002fe20000000f00 */
[----:B------:R-:W-:Y:S02]  /*6000*/  HFMA2 R12, -RZ, RZ, 0, 5.9604644775390625e-08 ;  /* 0x00000001ff0c7431 */ /* 0x000fe400000001ff */
[----:B------:R-:W-:Y:S02]  /*6010*/  IMAD.MOV.U32 R8, RZ, RZ, 0x192 ;  /* 0x00000192ff087424 */ /* 0x000fe400078e00ff */
[----:B------:R-:W-:Y:S01]  /*6020*/  IMAD.MOV.U32 R13, RZ, RZ, RZ ;  /* 0x000000ffff0d7224 */ /* 0x000fe200078e00ff */
[----:B------:R-:W1:Y:S01]  /*6030*/  LDCU.64 UR6, c[0x4][0x78] ;  /* 0x01000f00ff0677ac */ /* 0x000e620008000a00 */
[----:B------:R-:W3:Y:S01]  /*6040*/  LDC.64 R2, c[0x4][R3] ;  /* 0x0100000003027b82 */ /* 0x000ee20000000a00 */
[----:B------:R-:W5:Y:S01]  /*6050*/  LDCU.64 UR4, c[0x4][0x10] ;  /* 0x01000200ff0477ac */ /* 0x000f620008000a00 */
[----:B--2---:R-:W-:Y:S01]  /*6060*/  MOV R5, UR9 ;  /* 0x0000000900057c02 */ /* 0x004fe20008000f00 */
[----:B------:R-:W-:Y:S01]  /*6070*/  IMAD.U32 R4, RZ, RZ, UR8 ;  /* 0x00000008ff047e24 */ /* 0x000fe2000f8e00ff */
[----:B-1----:R-:W-:Y:S01]  /*6080*/  MOV R7, UR7 ;  /* 0x0000000700077c02 */ /* 0x002fe20008000f00 */
[----:B------:R-:W-:Y:S01]  /*6090*/  IMAD.U32 R6, RZ, RZ, UR6 ;  /* 0x00000006ff067e24 */ /* 0x000fe2000f8e00ff */
[----:B-----5:R-:W-:Y:S01]  /*60a0*/  MOV R11, UR5 ;  /* 0x00000005000b7c02 */ /* 0x020fe20008000f00 */
[----:B------:R-:W-:Y:S02]  /*60b0*/  IMAD.U32 R10, RZ, RZ, UR4 ;  /* 0x00000004ff0a7e24 */ /* 0x000fe4000f8e00ff */
[----:B------:R-:W-:Y:S07]  /*60c0*/  LEPC R20, `(.L_x_103) ;  /* 0x000000001014794e */ /* 0x000fee0000000000 */
[----:B---34-:R-:W-:Y:S05]  /*60d0*/  CALL.ABS.NOINC R2 ;  /* 0x0000000002007343 */ /* 0x018fea0003c00000 */
.L_x_103:
[----:B------:R-:W-:Y:S05]  /*60e0*/  WARPSYNC.ALL ;  /* 0x0000000000007948 */ /* 0x000fea0003800000 */
[----:B------:R-:W-:Y:S01]  /*60f0*/  R2UR UR4, R34 ;  /* 0x00000000220472ca */ /* 0x000fe200000e0000 */
[----:B-1-3--:R-:W-:Y:S01]  /*6100*/  HADD2.F32 R3, -RZ, R40.H0_H0 ;  /* 0x20000028ff037230 */ /* 0x00afe20000004100 */
[----:B------:R-:W-:Y:S01]  /*6110*/  SHF.L.U32 R75, R69, 0x1, RZ ;  /* 0x00000001454b7819 */ /* 0x000fe200000006ff */
[----:B------:R-:W-:Y:S01]  /*6120*/  HADD2.F32 R20, -RZ, R42.H0_H0 ;  /* 0x2000002aff147230 */ /* 0x000fe20000004100 */
[----:B------:R-:W-:Y:S01]  /*6130*/  ISETP.NE.AND P0, PT, R70, RZ, PT ;  /* 0x000000ff4600720c */ /* 0x000fe20003f05270 */
[----:B------:R-:W-:Y:S08]  /*6140*/  BSSY.RECONVERGENT B0, `(.L_x_104) ;  /* 0x000004d000007945 */ /* 0x000ff00003800200 */
[----:B------:R-:W1:Y:S02]  /*6150*/  LDTM.16dp256bit.x4 R4, tmem[UR4] ;  /* 0x00000004000479ee */ /* 0x000e640008120000 */
[C---:B-1----:R-:W-:Y:S01]  /*6160*/  FMUL R0, R33.reuse, R4 ;  /* 0x0000000421007220 */ /* 0x042fe20000400000 */
[----:B------:R-:W-:Y:S02]  /*6170*/  HADD2.F32 R4, -RZ, R40.H1_H1 ;  /* 0x30000028ff047230 */ /* 0x000fe40000004100 */
[----:B------:R-:W-:Y:S01]  /*6180*/  FMUL R2, R33, R5 ;  /* 0x0000000521027220 */ /* 0x000fe20000400000 */
[--C-:B------:R-:W-:Y:S02]  /*6190*/  HADD2.F32 R5, -RZ, R41.reuse.H0_H0 ;  /* 0x20000029ff057230 */ /* 0x100fe40000004100 */
[----:B------:R-:W-:Y:S01]  /*61a0*/  FFMA R0, R35, R3, R0 ;  /* 0x0000000323007223 */ /* 0x000fe20000000000 */
[----:B------:R-:W-:Y:S01]  /*61b0*/  FMUL R3, R33, R6 ;  /* 0x0000000621037220 */ /* 0x000fe20000400000 */
[----:B------:R-:W-:Y:S02]  /*61c0*/  HADD2.F32 R6, -RZ, R41.H1_H1 ;  /* 0x30000029ff067230 */ /* 0x000fe40000004100 */
[----:B------:R-:W-:Y:S01]  /*61d0*/  FFMA R2, R35, R4, R2 ;  /* 0x0000000423027223 */ /* 0x000fe20000000002 */
[----:B------:R-:W-:Y:S01]  /*61e0*/  FMUL R7, R33, R7 ;  /* 0x0000000721077220 */ /* 0x000fe20000400000 */
[----:B------:R-:W-:Y:S01]  /*61f0*/  FFMA R3, R35, R5, R3 ;  /* 0x0000000523037223 */ /* 0x000fe20000000003 */
[C---:B------:R-:W-:Y:S01]  /*6200*/  FMUL R4, R33.reuse, R8 ;  /* 0x0000000821047220 */ /* 0x040fe20000400000 */
[----:B------:R-:W-:Y:S01]  /*6210*/  FMUL R5, R33, R9 ;  /* 0x0000000921057220 */ /* 0x000fe20000400000 */
[----:B------:R-:W-:Y:S01]  /*6220*/  F2FP.F16.F32.PACK_AB R36, R2, R0 ;  /* 0x000000000224723e */ /* 0x000fe200000000ff */
[C---:B------:R-:W-:Y:S01]  /*6230*/  FFMA R7, R35.reuse, R6, R7 ;  /* 0x0000000623077223 */ /* 0x040fe20000000007 */
[----:B------:R-:W-:Y:S02]  /*6240*/  HADD2.F32 R0, -RZ, R42.H1_H1 ;  /* 0x3000002aff007230 */ /* 0x000fe40000004100 */
[----:B------:R-:W-:Y:S01]  /*6250*/  FFMA R4, R35, R20, R4 ;  /* 0x0000001423047223 */ /* 0x000fe20000000004 */
[--C-:B------:R-:W-:Y:S02]  /*6260*/  HADD2.F32 R2, -RZ, R43.reuse.H0_H0 ;  /* 0x2000002bff027230 */ /* 0x100fe40000004100 */
[----:B------:R-:W-:Y:S01]  /*6270*/  FMUL R6, R33, R10 ;  /* 0x0000000a21067220 */ /* 0x000fe20000400000 */
[----:B------:R-:W-:Y:S01]  /*6280*/  F2FP.F16.F32.PACK_AB R37, R7, R3 ;  /* 0x000000030725723e */ /* 0x000fe200000000ff */
[----:B------:R-:W-:Y:S02]  /*6290*/  HADD2.F32 R3, -RZ, R43.H1_H1 ;  /* 0x3000002bff037230 */ /* 0x000fe40000004100 */
[----:B------:R-:W-:Y:S01]  /*62a0*/  FFMA R5, R35, R0, R5 ;  /* 0x0000000023057223 */ /* 0x000fe20000000005 */
[C---:B------:R-:W-:Y:S01]  /*62b0*/  FMUL R11, R33.reuse, R11 ;  /* 0x0000000b210b7220 */ /* 0x040fe20000400000 */
[--C-:B----4-:R-:W-:Y:S02]  /*62c0*/  HADD2.F32 R7, -RZ, R48.reuse.H0_H0 ;  /* 0x20000030ff077230 */ /* 0x110fe40000004100 */
[C---:B------:R-:W-:Y:S01]  /*62d0*/  FMUL R8, R33.reuse, R12 ;  /* 0x0000000c21087220 */ /* 0x040fe20000400000 */
[----:B------:R-:W-:Y:S02]  /*62e0*/  HADD2.F32 R0, -RZ, R48.H1_H1 ;  /* 0x30000030ff007230 */ /* 0x000fe40000004100 */
[----:B------:R-:W-:Y:S01]  /*62f0*/  FMUL R9, R33, R13 ;  /* 0x0000000d21097220 */ /* 0x000fe20000400000 */
[C---:B------:R-:W-:Y:S01]  /*6300*/  FFMA R6, R35.reuse, R2, R6 ;  /* 0x0000000223067223 */ /* 0x040fe20000000006 */
[C---:B------:R-:W-:Y:S01]  /*6310*/  FFMA R11, R35.reuse, R3, R11 ;  /* 0x00000003230b7223 */ /* 0x040fe2000000000b */
[C---:B------:R-:W-:Y:S01]  /*6320*/  FFMA R8, R35.reuse, R7, R8 ;  /* 0x0000000723087223 */ /* 0x040fe20000000008 */
[----:B------:R-:W-:Y:S01]  /*6330*/  FFMA R9, R35, R0, R9 ;  /* 0x0000000023097223 */ /* 0x000fe20000000009 */
[--C-:B------:R-:W-:Y:S02]  /*6340*/  HADD2.F32 R2, -RZ, R49.reuse.H0_H0 ;  /* 0x20000031ff027230 */ /* 0x100fe40000004100 */
[C---:B------:R-:W-:Y:S01]  /*6350*/  FMUL R10, R33.reuse, R14 ;  /* 0x0000000e210a7220 */ /* 0x040fe20000400000 */
[----:B------:R-:W-:Y:S02]  /*6360*/  HADD2.F32 R0, -RZ, R49.H1_H1 ;  /* 0x30000031ff007230 */ /* 0x000fe40000004100 */
[----:B------:R-:W-:Y:S01]  /*6370*/  FMUL R15, R33, R15 ;  /* 0x0000000f210f7220 */ /* 0x000fe20000400000 */
[----:B------:R-:W-:Y:S01]  /*6380*/  F2FP.F16.F32.PACK_AB R38, R5, R4 ;  /* 0x000000040526723e */ /* 0x000fe200000000ff */
[----:B------:R-:W-:Y:S01]  /*6390*/  FFMA R10, R35, R2, R10 ;  /* 0x00000002230a7223 */ /* 0x000fe2000000000a */
[----:B------:R-:W-:Y:S01]  /*63a0*/  FMUL R12, R33, R16 ;  /* 0x00000010210c7220 */ /* 0x000fe20000400000 */
[----:B------:R-:W-:Y:S01]  /*63b0*/  FFMA R15, R35, R0, R15 ;  /* 0x00000000230f7223 */ /* 0x000fe2000000000f */
[--C-:B------:R-:W-:Y:S01]  /*63c0*/  HADD2.F32 R0, -RZ, R50.reuse.H0_H0 ;  /* 0x20000032ff007230 */ /* 0x100fe20000004100 */
[----:B------:R-:W-:Y:S01]  /*63d0*/  MOV R5, UR56 ;  /* 0x0000003800057c02 */ /* 0x000fe20008000f00 */
[----:B------:R-:W-:Y:S02]  /*63e0*/  HADD2.F32 R2, -RZ, R50.H1_H1 ;  /* 0x30000032ff027230 */ /* 0x000fe40000004100 */
[C---:B------:R-:W-:Y:S01]  /*63f0*/  FMUL R13, R33.reuse, R17 ;  /* 0x00000011210d7220 */ /* 0x040fe20000400000 */
[--C-:B------:R-:W-:Y:S02]  /*6400*/  HADD2.F32 R3, -RZ, R51.reuse.H0_H0 ;  /* 0x20000033ff037230 */ /* 0x100fe40000004100 */
[C---:B------:R-:W-:Y:S01]  /*6410*/  FMUL R14, R33.reuse, R18 ;  /* 0x00000012210e7220 */ /* 0x040fe20000400000 */
[----:B------:R-:W-:Y:S02]  /*6420*/  HADD2.F32 R4, -RZ, R51.H1_H1 ;  /* 0x30000033ff047230 */ /* 0x000fe40000004100 */
[----:B------:R-:W-:Y:S01]  /*6430*/  FMUL R19, R33, R19 ;  /* 0x0000001321137220 */ /* 0x000fe20000400000 */
[----:B------:R-:W-:Y:S01]  /*6440*/  FFMA R12, R35, R0, R12 ;  /* 0x00000000230c7223 */ /* 0x000fe2000000000c */
[----:B------:R-:W-:Y:S01]  /*6450*/  LEA R5, R5, R64, 0xb ;  /* 0x0000004005057211 */ /* 0x000fe200078e58ff */
[C---:B------:R-:W-:Y:S01]  /*6460*/  FFMA R13, R35.reuse, R2, R13 ;  /* 0x00000002230d7223 */ /* 0x040fe2000000000d */
[C---:B------:R-:W-:Y:S01]  /*6470*/  FFMA R14, R35.reuse, R3, R14 ;  /* 0x00000003230e7223 */ /* 0x040fe2000000000e */
[----:B------:R-:W-:Y:S01]  /*6480*/  FFMA R19, R35, R4, R19 ;  /* 0x0000000423137223 */ /* 0x000fe20000000013 */
[----:B------:R-:W-:Y:S02]  /*6490*/  F2FP.F16.F32.PACK_AB R39, R11, R6 ;  /* 0x000000060b27723e */ /* 0x000fe400000000ff */
[----:B------:R-:W-:Y:S02]  /*64a0*/  LEA R5, R5, UR48, 0x1 ;  /* 0x0000003005057c11 */ /* 0x000fe4000f8e08ff */
[----:B------:R-:W-:Y:S02]  /*64b0*/  F2FP.F16.F32.PACK_AB R8, R9, R8 ;  /* 0x000000080908723e */ /* 0x000fe400000000ff */
[----:B------:R-:W-:Y:S01]  /*64c0*/  F2FP.F16.F32.PACK_AB R9, R15, R10 ;  /* 0x0000000a0f09723e */ /* 0x000fe200000000ff */
[----:B------:R1:W-:Y:S01]  /*64d0*/  STSM.16.M88.4 [R5+0x200], R36 ;  /* 0x0002002405007844 */ /* 0x0003e20000000200 */
[----:B------:R-:W-:Y:S02]  /*64e0*/  F2FP.F16.F32.PACK_AB R10, R13, R12 ;  /* 0x0000000c0d0a723e */ /* 0x000fe400000000ff */
[----:B------:R-:W-:Y:S02]  /*64f0*/  F2FP.F16.F32.PACK_AB R11, R19, R14 ;  /* 0x0000000e130b723e */ /* 0x000fe400000000ff */
[----:B------:R-:W-:Y:S05]  /*6500*/  IADD3 R0, PT, PT, R75, 0x200, R5 ;  /* 0x000002004b007810 */ /* 0x000fea0007ffe005 */
[----:B------:R1:W-:Y:S01]  /*6510*/  STSM.16.M88.4 [R0], R8 ;  /* 0x0000000800007844 */ /* 0x0003e20000000200 */
[----:B------:R-:W-:Y:S01]  /*6520*/  @!PT LDS RZ, [RZ] ;  /* 0x00000000fffff984 */ /* 0x000fe20000000800 */
[----:B------:R-:W-:Y:S01]  /*6530*/  @!PT LDS RZ, [RZ] ;  /* 0x00000000fffff984 */ /* 0x000fe20000000800 */
[----:B------:R-:W-:Y:S01]  /*6540*/  @!PT LDS RZ, [RZ] ;  /* 0x00000000fffff984 */ /* 0x000fe20000000800 */
[----:B------:R-:W-:Y:S01]  /*6550*/  @!PT LDS RZ, [RZ] ;  /* 0x00000000fffff984 */ /* 0x000fe20000000800 */
[----:B------:R2:W-:Y:S07]  /*6560*/  MEMBAR.ALL.CTA ;  /* 0x0000000000007992 */ /* 0x0005ee0000008000 */
[----:B--2---:R-:W2:Y:S02]  /*6570*/  FENCE.VIEW.ASYNC.S ;  /* 0x00000000000073c6 */ /* 0x004ea40000000000 */
[----:B--2---:R-:W-:Y:S06]  /*6580*/  BAR.SYNC.DEFER_BLOCKING 0x1, 0x80 ;  /* 0x0042000000007b1d */ /* 0x004fec0000010000 */
[----:B------:R-:W-:Y:S05]  /*6590*/  @P0 BRA `(.L_x_105) ;  /* 0x00000000001c0947 */ /* 0x000fea0003800000 */
[----:B------:R-:W-:Y:S02]  /*65a0*/  UIADD3 UR6, UP0, UPT, UR54, 0x680, URZ ;  /* 0x0000068036067890 */ /* 0x000fe4000ff1e0ff */
[----:B------:R-:W-:Y:S02]  /*65b0*/  ULEA UR4, UR56, UR48, 0xc ;  /* 0x0000003038047291 */ /* 0x000fe4000f8e60ff */
[----:B------:R-:W-:Y:S02]  /*65c0*/  UIADD3.X UR7, UPT, UPT, URZ, UR55, URZ, UP0, !UPT ;  /* 0x00000037ff077290 */ /* 0x000fe400087fe4ff */
[----:B------:R-:W-:Y:S01]  /*65d0*/  UIADD3 UR40, UPT, UPT, UR4, 0x200, URZ ;  /* 0x0000020004287890 */ /* 0x000fe2000fffe0ff */
[----:B------:R-:W-:Y:S08]  /*65e0*/  UMOV UR43, UR36 ;  /* 0x00000024002b7c82 */ /* 0x000ff00008000000 */
[----:B------:R2:W-:Y:S02]  /*65f0*/  UTMASTG.3D [UR40], [UR6] ;  /* 0x00000028060073b5 */ /* 0x0005e40008010000 */
[----:B--2---:R0:W-:Y:S02]  /*6600*/  UTMACMDFLUSH ;  /* 0x00000000000079b7 */ /* 0x0041e40000000000 */
.L_x_105:
[----:B------:R-:W-:Y:S05]  /*6610*/  BSYNC.RECONVERGENT B0 ;  /* 0x0000000000007941 */ /* 0x000fea0003800200 */
.L_x_104:
[----:B------:R-:W-:Y:S01]  /*6620*/  UIADD3 UR40, UPT, UPT, UR56, 0x1, URZ ;  /* 0x0000000138287890 */ /* 0x000fe2000fffe0ff */
[----:B------:R-:W-:Y:S03]  /*6630*/  BSSY.RECONVERGENT B0, `(.L_x_106) ;  /* 0x0000005000007945 */ /* 0x000fe60003800200 */
[----:B------:R-:W-:Y:S04]  /*6640*/  UISETP.NE.AND UP0, UPT, UR40, 0x3, UPT ;  /* 0x000000032800788c */ /* 0x000fe8000bf05270 */
[----:B------:R-:W-:Y:S01]  /*6650*/  USEL UR43, UR40, URZ, UP0 ;  /* 0x000000ff282b7287 */ /* 0x000fe20008000000 */
[----:B------:R-:W-:Y:S11]  /*6660*/  @P0 BRA `(.L_x_107) ;  /* 0x0000000000040947 */ /* 0x000ff60003800000 */
[----:B------:R-:W-:Y:S04]  /*6670*/  DEPBAR.LE SB0, 0x1 ;  /* 0x000080400000791a */ /* 0x000fe80000000000 */
.L_x_107:
[----:B------:R-:W-:Y:S05]  /*6680*/  BSYNC.RECONVERGENT B0 ;  /* 0x0000000000007941 */ /* 0x000fea0003800200 */
.L_x_106:
[----:B------:R-:W-:Y:S01]  /*6690*/  BAR.SYNC.DEFER_BLOCKING 0x1, 0x80 ;  /* 0x0042000000007b1d */ /* 0x000fe20000010000 */
[----:B------:R-:W-:Y:S01]  /*66a0*/  ISETP.NE.AND P1, PT, R74, RZ, PT ;  /* 0x000000ff4a00720c */ /* 0x000fe20003f25270 */
[----:B------:R-:W-:Y:S01]  /*66b0*/  UISETP.NE.AND UP0, UPT, UR50, URZ, UPT ;  /* 0x000000ff3200728c */ /* 0x000fe2000bf05270 */
[----:B------:R-:W-:Y:S11]  /*66c0*/  LEA R2, R46, UR48, 0x3 ;  /* 0x000000302e027c11 */ /* 0x000ff6000f8e18ff */
[----:B------:R-:W-:Y:S01]  /*66d0*/  @P1 SHF.L.U32 R3, R45, 0x1f, RZ ;  /* 0x0000001f2d031819 */ /* 0x000fe200000006ff */
[----:B------:R-:W-:Y:S06]  /*66e0*/  BRA.U !UP0, `(.L_x_108) ;  /* 0x0000000108247547 */ /* 0x000fec000b800000 */
[----:B------:R-:W-:Y:S01]  /*66f0*/  IMAD.U32 R4, RZ, RZ, UR49 ;  /* 0x00000031ff047e24 */ /* 0x000fe2000f8e00ff */
[----:B-1----:R-:W-:Y:S01]  /*6700*/  MOV R0, UR37 ;  /* 0x0000002500007c02 */ /* 0x002fe20008000f00 */
[----:B------:R-:W-:Y:S03]  /*6710*/  UIADD3 UR49, UPT, UPT, UR49, 0x1, URZ ;  /* 0x0000000131317890 */ /* 0x000fe6000fffe0ff */
[----:B------:R-:W-:Y:S01]  /*6720*/  @P1 LEA R4, R4, UR48, 0x3 ;  /* 0x0000003004041c11 */ /* 0x000fe2000f8e18ff */
[----:B------:R-:W-:Y:S04]  /*6730*/  UISETP.NE.AND UP0, UPT, UR49, 0x3, UPT ;  /* 0x000000033100788c */ /* 0x000fe8000bf05270 */
[----:B------:R-:W-:Y:S01]  /*6740*/  @P1 VIADD R4, R4, 0xe8 ;  /* 0x000000e804041836 */ /* 0x000fe20000000000 */
[----:B------:R-:W-:Y:S04]  /*6750*/  USEL UR49, UR49, URZ, UP0 ;  /* 0x000000ff31317287 */ /* 0x000fe80008000000 */
[----:B------:R-:W-:Y:S04]  /*6760*/  @P1 PRMT R0, R0, 0x654, R4 ;  /* 0x0000065400001816 */ /* 0x000fe80000000004 */
[----:B------:R2:W-:Y:S04]  /*6770*/  @P1 SYNCS.ARRIVE.TRANS64.RED.A1T0 RZ, [R0+URZ], RZ ;  /* 0x000000ff00ff19a7 */ /* 0x0005e800081004ff */
.L_x_108:
[----:B------:R-:W3:Y:S01]  /*6780*/  @P1 SYNCS.PHASECHK.TRANS64.TRYWAIT P0, [R2+URZ+0xd0], R3 ;  /* 0x0000d003020015a7 */ /* 0x000ee200080011ff */
[----:B------:R-:W-:Y:S01]  /*6790*/  BSSY B1, `(.L_x_109) ;  /* 0x0000013000017945 */ /* 0x000fe20003800000 */
[----:B---3--:R-:W-:Y:S03]  /*67a0*/  @P1 SEL R47, RZ, 0x1, !P0 ;  /* 0x00000001ff2f1807 */ /* 0x008fe60004000000 */
[----:B------:R-:W-:Y:S05]  /*67b0*/  @!P1 BRA `(.L_x_110) ;  /* 0x0000000000409947 */ /* 0x000fea0003800000 */
[----:B------:R-:W-:Y:S01]  /*67c0*/  ISETP.NE.AND P1, PT, R76, RZ, PT ;  /* 0x000000ff4c00720c */ /* 0x000fe20003f25270 */
[----:B------:R-:W-:Y:S01]  /*67d0*/  BSSY B0, `(.L_x_111) ;  /* 0x0000009000007945 */ /* 0x000fe20003800000 */
[----:B------:R-:W-:Y:S11]  /*67e0*/  ISETP.NE.AND P0, PT, R47, RZ, PT ;  /* 0x000000ff2f00720c */ /* 0x000ff60003f05270 */
[----:B------:R-:W-:Y:S05]  /*67f0*/  @P1 IMAD R3, R46, 0x800, R64 ;  /* 0x000008002e031824 */ /* 0x000fea00078e0240 */
[----:B------:R-:W-:Y:S05]  /*6800*/  @P1 LEA R3, R3, UR48, 0x1 ;  /* 0x0000003003031c11 */ /* 0x000fea000f8e08ff */
[----:B-12---:R-:W-:Y:S01]  /*6810*/  @P1 IMAD.IADD R0, R75, 0x1, R3 ;  /* 0x000000014b001824 */ /* 0x006fe200078e0203 */
[----:B------:R-:W-:Y:S06]  /*6820*/  @P0 BRA `(.L_x_112) ;  /* 0x00000000000c0947 */ /* 0x000fec0003800000 */
[----:B------:R-:W-:Y:S04]  /*6830*/  SHF.L.U32 R45, R45, 0x1f, RZ ;  /* 0x0000001f2d2d7819 */ /* 0x000fe800000006ff */
[----:B------:R-:W1:Y:S02]  /*6840*/  SYNCS.PHASECHK.TRANS64.TRYWAIT P0, [R2+URZ+0xd0], R45 ;  /* 0x0000d02d020075a7 */ /* 0x000e6400080011ff */
[----:B-1----:R-:W-:Y:S05]  /*6850*/  @!P0 BRA `(.L_x_113) ;  /* 0x0000001800148947 */ /* 0x002fea0003800000 */
.L_x_112:
[----:B------:R-:W-:Y:S05]  /*6860*/  BSYNC B0 ;  /* 0x0000000000007941 */ /* 0x000fea0003800000 */
.L_x_111:
[----:B------:R-:W-:Y:S11]  /*6870*/  ISETP.NE.AND P0, PT, R76, RZ, PT ;  /* 0x000000ff4c00720c */ /* 0x000ff60003f05270 */
[----:B------:R-:W-:Y:S02]  /*6880*/  @!UPT UIADD3 URZ, UPT, UPT, URZ, URZ, URZ ;  /* 0x000000fffffff290 */ /* 0x000fe4000fffe0ff */
[----:B------:R-:W-:Y:S05]  /*6890*/  @P0 WARPSYNC.ALL ;  /* 0x0000000000000948 */ /* 0x000fea0003800000 */
[----:B------:R3:W4:Y:S04]  /*68a0*/  @P0 LDSM.16.M88.4 R40, [R3+0x200] ;  /* 0x000200000328083b */ /* 0x0007280000000200 */
[----:B------:R3:W2:Y:S02]  /*68b0*/  @P0 LDSM.16.M88.4 R48, [R0+0x200] ;  /* 0x000200000030083b */ /* 0x0006a40000000200 */
.L_x_110:
[----:B------:R-:W-:Y:S05]  /*68c0*/  BSYNC B1 ;  /* 0x0000000000017941 */ /* 0x000fea0003800000 */
.L_x_109:
[----:B-123--:R-:W-:Y:S05]  /*68d0*/  VIADD R0, R34, 0x20 ;  /* 0x0000002022007836 */ /* 0x00efea0000000000 */
[----:B------:R-:W-:Y:S04]  /*68e0*/  SHF.R.U32.HI R0, RZ, 0x15, R0 ;  /* 0x00000015ff007819 */ /* 0x000fe80000011600 */
[----:B------:R-:W-:Y:S11]  /*68f0*/  LOP3.LUT P0, RZ, R0, 0x3, R65, 0x48, !PT ;  /* 0x0000000300ff7812 */ /* 0x000ff60007804841 */
[----:B------:R-:W-:Y:S02]  /*6900*/  @!UPT UIADD3 URZ, UPT, UPT, URZ, URZ, URZ ;  /* 0x000000fffffff290 */ /* 0x000fe4000fffe0ff */
[----:B------:R-:W-:Y:S05]  /*6910*/  @!P0 BRA `(.L_x_114) ;  /* 0x0000000000408947 */ /* 0x000fea0003800000 */
[----:B------:R-:W1:Y:S01]  /*6920*/  LDCU.64 UR8, c[0x4][0x70] ;  /* 0x01000e00ff0877ac */ /* 0x000e620008000a00 */
[----:B------:R-:W-:Y:S01]  /*6930*/  MOV R3, 0x0 ;  /* 0x0000000000037802 */ /* 0x000fe20000000f00 */
[----:B------:R-:W-:Y:S02]  /*6940*/  HFMA2 R12, -RZ, RZ, 0, 5.9604644775390625e-08 ;  /* 0x00000001ff0c7431 */ /* 0x000fe400000001ff */
[----:B------:R-:W-:Y:S02]  /*6950*/  IMAD.MOV.U32 R8, RZ, RZ, 0x192 ;  /* 0x00000192ff087424 */ /* 0x000fe400078e00ff */
[----:B------:R-:W-:Y:S01]  /*6960*/  IMAD.MOV.U32 R13, RZ, RZ, RZ ;  /* 0x000000ffff0d7224 */ /* 0x000fe200078e00ff */
[----:B------:R-:W2:Y:S01]  /*6970*/  LDCU.64 UR6, c[0x4][0x78] ;  /* 0x01000f00ff0677ac */ /* 0x000ea20008000a00 */
[----:B------:R-:W3:Y:S01]  /*6980*/  LDC.64 R2, c[0x4][R3] ;  /* 0x0100000003027b82 */ /* 0x000ee20000000a00 */
[----:B------:R-:W5:Y:S01]  /*6990*/  LDCU.64 UR4, c[0x4][0x10] ;  /* 0x01000200ff0477ac */ /* 0x000f620008000a00 */
[----:B-1----:R-:W-:Y:S01]  /*69a0*/  MOV R5, UR9 ;  /* 0x0000000900057c02 */ /* 0x002fe20008000f00 */
[----:B------:R-:W-:Y:S01]  /*69b0*/  IMAD.U32 R4, RZ, RZ, UR8 ;  /* 0x00000008ff047e24 */ /* 0x000fe2000f8e00ff */
[----:B--2---:R-:W-:Y:S01]  /*69c0*/  MOV R7, UR7 ;  /* 0x0000000700077c02 */ /* 0x004fe20008000f00 */
[----:B------:R-:W-:Y:S01]  /*69d0*/  IMAD.U32 R6, RZ, RZ, UR6 ;  /* 0x00000006ff067e24 */ /* 0x000fe2000f8e00ff */
[----:B-----5:R-:W-:Y:S01]  /*69e0*/  MOV R11, UR5 ;  /* 0x00000005000b7c02 */ /* 0x020fe20008000f00 */
[----:B------:R-:W-:Y:S02]  /*69f0*/  IMAD.U32 R10, RZ, RZ, UR4 ;  /* 0x00000004ff0a7e24 */ /* 0x000fe4000f8e00ff */
[----:B------:R-:W-:Y:S07]  /*6a00*/  LEPC R20, `(.L_x_114) ;  /* 0x000000001014794e */ /* 0x000fee0000000000 */
[----:B---34-:R-:W-:Y:S05]  /*6a10*/  CALL.ABS.NOINC R2 ;  /* 0x0000000002007343 */ /* 0x018fea0003c00000 */
.L_x_114:
[----:B------:R-:W-:Y:S01]  /*6a20*/  ISETP.NE.AND P0, PT, R70, RZ, PT ;  /* 0x000000ff4600720c */ /* 0x000fe20003f05270 */
[----:B------:R-:W-:Y:S05]  /*6a30*/  WARPSYNC.ALL ;  /* 0x0000000000007948 */ /* 0x000fea0003800000 */
[----:B------:R-:W-:Y:S01]  /*6a40*/  R2UR UR4, R34 ;  /* 0x00000000220472ca */ /* 0x000fe200000e0000 */
[--C-:B----4-:R-:W-:Y:S01]  /*6a50*/  HADD2.F32 R20, -RZ, R40.reuse.H0_H0 ;  /* 0x20000028ff147230 */ /* 0x110fe20000004100 */
[----:B------:R-:W-:Y:S01]  /*6a60*/  R2UR UR5, R44 ;  /* 0x000000002c0572ca */ /* 0x000fe200000e0000 */
[----:B------:R-:W-:Y:S01]  /*6a70*/  HADD2.F32 R21, -RZ, R40.H1_H1 ;  /* 0x30000028ff157230 */ /* 0x000fe20000004100 */
[----:B------:R-:W-:Y:S01]  /*6a80*/  BSSY.RECONVERGENT B0, `(.L_x_115) ;  /* 0x0000053000007945 */ /* 0x000fe20003800200 */
[--C-:B------:R-:W-:Y:S02]  /*6a90*/  HADD2.F32 R34, -RZ, R41.reuse.H0_H0 ;  /* 0x20000029ff227230 */ /* 0x100fe40000004100 */
[----:B------:R-:W-:Y:S02]  /*6aa0*/  HADD2.F32 R36, -RZ, R41.H1_H1 ;  /* 0x30000029ff247230 */ /* 0x000fe40000004100 */
[--C-:B------:R-:W-:Y:S02]  /*6ab0*/  HADD2.F32 R37, -RZ, R42.reuse.H0_H0 ;  /* 0x2000002aff257230 */ /* 0x100fe40000004100 */
[----:B------:R-:W-:Y:S02]  /*6ac0*/  HADD2.F32 R38, -RZ, R42.H1_H1 ;  /* 0x3000002aff267230 */ /* 0x000fe40000004100 */
[----:B------:R-:W1:Y:S01]  /*6ad0*/  LDTM.16dp256bit.x4 R4, tmem[UR4+0x20] ;  /* 0x00002004000479ee */ /* 0x000e620008120000 */
[----:B------:R-:W-:Y:S01]  /*6ae0*/  NOP ;  /* 0x0000000000007918 */ /* 0x000fe20000000000 */
[----:B------:R-:W-:Y:S01]  /*6af0*/  UIADD3 UR5, UPT, UPT, UR5, 0x150, URZ ;  /* 0x0000015005057890 */ /* 0x000fe2000fffe0ff */
[--C-:B------:R-:W-:Y:S02]  /*6b00*/  HADD2.F32 R39, -RZ, R43.reuse.H0_H0 ;  /* 0x2000002bff277230 */ /* 0x100fe40000004100 */
[----:B------:R-:W-:Y:S01]  /*6b10*/  HADD2.F32 R40, -RZ, R43.H1_H1 ;  /* 0x3000002bff287230 */ /* 0x000fe20000004100 */
[----:B------:R-:W-:Y:S01]  /*6b20*/  UPRMT UR5, UR37, 0x654, UR5 ;  /* 0x0000065425057896 */ /* 0x000fe20008000005 */
[--C-:B------:R-:W-:Y:S02]  /*6b30*/  HADD2.F32 R41, -RZ, R48.reuse.H0_H0 ;  /* 0x20000030ff297230 */ /* 0x100fe40000004100 */
[----:B------:R-:W-:Y:S02]  /*6b40*/  HADD2.F32 R42, -RZ, R48.H1_H1 ;  /* 0x30000030ff2a7230 */ /* 0x000fe40000004100 */
[--C-:B------:R-:W-:Y:S02]  /*6b50*/  HADD2.F32 R43, -RZ, R49.reuse.H0_H0 ;  /* 0x20000031ff2b7230 */ /* 0x100fe40000004100 */
[----:B------:R-:W-:Y:S02]  /*6b60*/  HADD2.F32 R44, -RZ, R49.H1_H1 ;  /* 0x30000031ff2c7230 */ /* 0x000fe40000004100 */
[----:B-1----:R-:W-:Y:S01]  /*6b70*/  SYNCS.ARRIVE.TRANS64.RED.A1T0 RZ, [UR5], RZ ;  /* 0x000000ffffff79a7 */ /* 0x002fe20008100405 */
[--C-:B------:R-:W-:Y:S02]  /*6b80*/  HADD2.F32 R45, -RZ, R50.reuse.H0_H0 ;  /* 0x20000032ff2d7230 */ /* 0x100fe40000004100 */
[----:B------:R-:W-:Y:S02]  /*6b90*/  HADD2.F32 R46, -RZ, R50.H1_H1 ;  /* 0x30000032ff2e7230 */ /* 0x000fe40000004100 */
[--C-:B------:R-:W-:Y:S02]  /*6ba0*/  HADD2.F32 R47, -RZ, R51.reuse.H0_H0 ;  /* 0x20000033ff2f7230 */ /* 0x100fe40000004100 */
[----:B------:R-:W-:Y:S02]  /*6bb0*/  HADD2.F32 R48, -RZ, R51.H1_H1 ;  /* 0x30000033ff307230 */ /* 0x000fe40000004100 */
[C---:B------:R-:W-:Y:S01]  /*6bc0*/  FMUL R4, R33.reuse, R4 ;  /* 0x0000000421047220 */ /* 0x040fe20000400000 */
[C---:B------:R-:W-:Y:S01]  /*6bd0*/  FMUL R5, R33.reuse, R5 ;  /* 0x0000000521057220 */ /* 0x040fe20000400000 */
[C---:B------:R-:W-:Y:S01]  /*6be0*/  FMUL R6, R33.reuse, R6 ;  /* 0x0000000621067220 */ /* 0x040fe20000400000 */
[----:B------:R-:W-:Y:S01]  /*6bf0*/  FMUL R7, R33, R7 ;  /* 0x0000000721077220 */ /* 0x000fe20000400000 */
[C---:B------:R-:W-:Y:S01]  /*6c00*/  FFMA R4, R35.reuse, R20, R4 ;  /* 0x0000001423047223 */ /* 0x040fe20000000004 */
[C---:B------:R-:W-:Y:S01]  /*6c10*/  FFMA R5, R35.reuse, R21, R5 ;  /* 0x0000001523057223 */ /* 0x040fe20000000005 */
[C---:B------:R-:W-:Y:S01]  /*6c20*/  FFMA R6, R35.reuse, R34, R6 ;  /* 0x0000002223067223 */ /* 0x040fe20000000006 */
[----:B------:R-:W-:Y:S01]  /*6c30*/  FFMA R7, R35, R36, R7 ;  /* 0x0000002423077223 */ /* 0x000fe20000000007 */
[C---:B------:R-:W-:Y:S01]  /*6c40*/  FMUL R8, R33.reuse, R8 ;  /* 0x0000000821087220 */ /* 0x040fe20000400000 */
[----:B------:R-:W-:Y:S01]  /*6c50*/  FMUL R9, R33, R9 ;  /* 0x0000000921097220 */ /* 0x000fe20000400000 */
[----:B------:R-:W-:Y:S01]  /*6c60*/  F2FP.F16.F32.PACK_AB R4, R5, R4 ;  /* 0x000000040504723e */ /* 0x000fe200000000ff */
[----:B------:R-:W-:Y:S01]  /*6c70*/  FMUL R10, R33, R10 ;  /* 0x0000000a210a7220 */ /* 0x000fe20000400000 */
[----:B------:R-:W-:Y:S01]  /*6c80*/  F2FP.F16.F32.PACK_AB R5, R7, R6 ;  /* 0x000000060705723e */ /* 0x000fe200000000ff */
[C---:B------:R-:W-:Y:S01]  /*6c90*/  FFMA R8, R35.reuse, R37, R8 ;  /* 0x0000002523087223 */ /* 0x040fe20000000008 */
[----:B------:R-:W-:Y:S01]  /*6ca0*/  FFMA R9, R35, R38, R9 ;  /* 0x0000002623097223 */ /* 0x000fe20000000009 */
[C---:B------:R-:W-:Y:S01]  /*6cb0*/  FMUL R11, R33.reuse, R11 ;  /* 0x0000000b210b7220 */ /* 0x040fe20000400000 */
[C---:B------:R-:W-:Y:S01]  /*6cc0*/  FMUL R0, R33.reuse, R12 ;  /* 0x0000000c21007220 */ /* 0x040fe20000400000 */
[----:B------:R-:W-:Y:S01]  /*6cd0*/  FMUL R2, R33, R13 ;  /* 0x0000000d21027220 */ /* 0x000fe20000400000 */
[----:B------:R-:W-:Y:S01]  /*6ce0*/  FFMA R10, R35, R39, R10 ;  /* 0x00000027230a7223 */ /* 0x000fe2000000000a */
[----:B------:R-:W-:Y:S01]  /*6cf0*/  FMUL R3, R33, R14 ;  /* 0x0000000e21037220 */ /* 0x000fe20000400000 */
[----:B------:R-:W-:Y:S01]  /*6d00*/  F2FP.F16.F32.PACK_AB R6, R9, R8 ;  /* 0x000000080906723e */ /* 0x000fe200000000ff */
[----:B------:R-:W-:Y:S01]  /*6d10*/  FFMA R11, R35, R40, R11 ;  /* 0x00000028230b7223 */ /* 0x000fe2000000000b */
[C---:B------:R-:W-:Y:S01]  /*6d20*/  FMUL R15, R33.reuse, R15 ;  /* 0x0000000f210f7220 */ /* 0x040fe20000400000 */
[----:B------:R-:W-:Y:S01]  /*6d30*/  FMUL R12, R33, R16 ;  /* 0x00000010210c7220 */ /* 0x000fe20000400000 */
[----:B------:R-:W-:Y:S01]  /*6d40*/  FFMA R0, R35, R41, R0 ;  /* 0x0000002923007223 */ /* 0x000fe20000000000 */
[----:B------:R-:W-:Y:S01]  /*6d50*/  MOV R8, UR43 ;  /* 0x0000002b00087c02 */ /* 0x000fe20008000f00 */
[----:B------:R-:W-:Y:S01]  /*6d60*/  FMUL R13, R33, R17 ;  /* 0x00000011210d7220 */ /* 0x000fe20000400000 */
[----:B------:R-:W-:Y:S01]  /*6d70*/  FFMA R2, R35, R42, R2 ;  /* 0x0000002a23027223 */ /* 0x000fe20000000002 */
[----:B------:R-:W-:Y:S01]  /*6d80*/  FMUL R14, R33, R18 ;  /* 0x00000012210e7220 */ /* 0x000fe20000400000 */
[C---:B------:R-:W-:Y:S01]  /*6d90*/  FFMA R3, R35.reuse, R43, R3 ;  /* 0x0000002b23037223 */ /* 0x040fe20000000003 */
[----:B------:R-:W-:Y:S01]  /*6da0*/  FFMA R15, R35, R44, R15 ;  /* 0x0000002c230f7223 */ /* 0x000fe2000000000f */
[----:B------:R-:W-:Y:S01]  /*6db0*/  FMUL R19, R33, R19 ;  /* 0x0000001321137220 */ /* 0x000fe20000400000 */
[C---:B------:R-:W-:Y:S01]  /*6dc0*/  FFMA R12, R35.reuse, R45, R12 ;  /* 0x0000002d230c7223 */ /* 0x040fe2000000000c */
        /* <DEDUP_REMOVED lines=23> */
[----:B------:R-:W-:Y:S02]  /*6f40*/  UIADD3 UR5, UPT, UPT, UR41, 0x20, URZ ;  /* 0x0000002029057890 */ /* 0x000fe4000fffe0ff */
[----:B------:R-:W-:Y:S02]  /*6f50*/  UIADD3 UR4, UPT, UPT, UR10, 0x200, URZ ;  /* 0x000002000a047890 */ /* 0x000fe4000fffe0ff */
[----:B------:R-:W-:Y:S01]  /*6f60*/  UIADD3.X UR9, UPT, UPT, URZ, UR55, URZ, UP0, !UPT ;  /* 0x00000037ff097290 */ /* 0x000fe200087fe4ff */
[----:B------:R-:W-:Y:S01]  /*6f70*/  UMOV UR6, UR42 ;  /* 0x0000002a00067c82 */ /* 0x000fe20008000000 */
[----:B------:R-:W-:Y:S07]  /*6f80*/  UMOV UR7, UR36 ;  /* 0x0000002400077c82 */ /* 0x000fee0008000000 */
[----:B------:R2:W-:Y:S02]  /*6f90*/  UTMASTG.3D [UR4], [UR8] ;  /* 0x00000004080073b5 */ /* 0x0005e40008010000 */
[----:B--2---:R0:W-:Y:S02]  /*6fa0*/  UTMACMDFLUSH ;  /* 0x00000000000079b7 */ /* 0x0041e40000000000 */
.L_x_116:
[----:B------:R-:W-:Y:S05]  /*6fb0*/  BSYNC.RECONVERGENT B0 ;  /* 0x0000000000007941 */ /* 0x000fea0003800200 */
.L_x_115:
[----:B------:R-:W-:Y:S01]  /*6fc0*/  UIADD3 UR43, UPT, UPT, UR43, 0x1, URZ ;  /* 0x000000012b2b7890 */ /* 0x000fe2000fffe0ff */
[----:B------:R-:W-:Y:S03]  /*6fd0*/  BSSY.RECONVERGENT B0, `(.L_x_117) ;  /* 0x0000008000007945 */ /* 0x000fe60003800200 */
[----:B------:R-:W-:Y:S04]  /*6fe0*/  UISETP.NE.AND UP0, UPT, UR43, 0x3, UPT ;  /* 0x000000032b00788c */ /* 0x000fe8000bf05270 */
[----:B------:R-:W-:Y:S02]  /*6ff0*/  UISETP.EQ.XOR UP1, UPT, UR40, 0x3, !UP0 ;  /* 0x000000032800788c */ /* 0x000fe4000c722a70 */
[----:B------:R-:W-:Y:S02]  /*7000*/  USEL UR56, UR43, URZ, UP0 ;  /* 0x000000ff2b387287 */ /* 0x000fe40008000000 */
[----:B------:R-:W-:Y:S04]  /*7010*/  USEL UR4, URZ, 0x1, !UP1 ;  /* 0x00000001ff047887 */ /* 0x000fe8000c800000 */
[----:B------:R-:W-:Y:S01]  /*7020*/  ULOP3.LUT UR51, UR51, UR4, URZ, 0x3c, !UPT ;  /* 0x0000000433337292 */ /* 0x000fe2000f8e3cff */
[----:B------:R-:W-:Y:S11]  /*7030*/  @P0 BRA `(.L_x_118) ;  /* 0x0000000000040947 */ /* 0x000ff60003800000 */
[----:B------:R-:W-:Y:S04]  /*7040*/  DEPBAR.LE SB0, 0x1 ;  /* 0x000080400000791a */ /* 0x000fe80000000000 */
.L_x_118:
[----:B------:R-:W-:Y:S05]  /*7050*/  BSYNC.RECONVERGENT B0 ;  /* 0x0000000000007941 */ /* 0x000fea0003800200 */
.L_x_117:
[----:B------:R-:W-:Y:S01]  /*7060*/  BAR.SYNC.DEFER_BLOCKING 0x1, 0x80 ;  /* 0x0042000000007b1d */ /* 0x000fe20000010000 */
[----:B------:R-:W-:Y:S01]  /*7070*/  UISETP.NE.AND UP0, UPT, UR50, -0x2, UPT ;  /* 0xfffffffe3200788c */ /* 0x000fe2000bf05270 */
[----:B------:R-:W-:Y:S08]  /*7080*/  IADD3 R31, PT, PT, R31, 0x1, RZ ;  /* 0x000000011f1f7810 */ /* 0x000ff00007ffe0ff */
[----:B------:R-:W-:Y:S05]  /*7090*/  BRA.U !UP0, `(.L_x_119) ;  /* 0x0000000108287547 */ /* 0x000fea000b800000 */
[----:B------:R-:W-:Y:S01]  /*70a0*/  ISETP.NE.AND P0, PT, R74, RZ, PT ;  /* 0x000000ff4a00720c */ /* 0x000fe20003f05270 */
[----:B------:R-:W-:Y:S01]  /*70b0*/  IMAD.U32 R2, RZ, RZ, UR49 ;  /* 0x00000031ff027e24 */ /* 0x000fe2000f8e00ff */
[----:B------:R-:W-:Y:S01]  /*70c0*/  UIADD3 UR49, UPT, UPT, UR49, 0x1, URZ ;  /* 0x0000000131317890 */ /* 0x000fe2000fffe0ff */
[----:B------:R-:W-:Y:S03]  /*70d0*/  IMAD.U32 R0, RZ, RZ, UR37 ;  /* 0x00000025ff007e24 */ /* 0x000fe6000f8e00ff */
[----:B------:R-:W-:Y:S04]  /*70e0*/  UISETP.NE.AND UP0, UPT, UR49, 0x3, UPT ;  /* 0x000000033100788c */ /* 0x000fe8000bf05270 */
[----:B------:R-:W-:Y:S03]  /*70f0*/  USEL UR49, UR49, URZ, UP0 ;  /* 0x000000ff31317287 */ /* 0x000fe60008000000 */
[----:B------:R-:W-:Y:S05]  /*7100*/  @P0 LEA R2, R2, UR48, 0x3 ;  /* 0x0000003002020c11 */ /* 0x000fea000f8e18ff */
[----:B------:R-:W-:Y:S05]  /*7110*/  @P0 VIADD R2, R2, 0xe8 ;  /* 0x000000e802020836 */ /* 0x000fea0000000000 */
[----:B------:R-:W-:Y:S04]  /*7120*/  @P0 PRMT R0, R0, 0x654, R2 ;  /* 0x0000065400000816 */ /* 0x000fe80000000002 */
[----:B------:R2:W-:Y:S03]  /*7130*/  @P0 SYNCS.ARRIVE.TRANS64.RED.A1T0 RZ, [R0+URZ], RZ ;  /* 0x000000ff00ff09a7 */ /* 0x0005e600081004ff */
.L_x_119:
[----:B------:R-:W-:Y:S01]  /*7140*/  ISETP.NE.AND P2, PT, R71, RZ, PT ;  /* 0x000000ff4700720c */ /* 0x000fe20003f45270 */
[----:B------:R-:W-:Y:S01]  /*7150*/  UIADD3 UR50, UPT, UPT, UR50, 0x2, URZ ;  /* 0x0000000232327890 */ /* 0x000fe2000fffe0ff */
[----:B------:R-:W-:Y:S01]  /*7160*/  ISETP.NE.AND P0, PT, R73, 0x2, PT ;  /* 0x000000024900780c */ /* 0x000fe20003f05270 */
[----:B------:R-:W-:Y:S01]  /*7170*/  IMAD.IADD R20, R29, 0x1, R58 ;  /* 0x000000011d147824 */ /* 0x000fe200078e023a */
[----:B------:R-:W-:Y:S01]  /*7180*/  ISETP.NE.AND P1, PT, R31, 0x4, PT ;  /* 0x000000041f00780c */ /* 0x000fe20003f25270 */
[----:B------:R-:W-:Y:S01]  /*7190*/  IMAD.IADD R21, R30, 0x1, R59 ;  /* 0x000000011e157824 */ /* 0x000fe200078e023b */
[----:B------:R-:W-:Y:S02]  /*71a0*/  SEL R2, RZ, 0x1, P0 ;  /* 0x00000001ff027807 */ /* 0x000fe40000000000 */
[----:B--2---:R-:W-:Y:S02]  /*71b0*/  SEL R0, RZ, 0x1, P1 ;  /* 0x00000001ff007807 */ /* 0x004fe40000800000 */
[----:B------:R-:W-:Y:S02]  /*71c0*/  LOP3.LUT R67, R67, R2, RZ, 0x3c, !PT ;  /* 0x0000000243437212 */ /* 0x000fe400078e3cff */
[----:B------:R-:W-:Y:S02]  /*71d0*/  LOP3.LUT R68, R68, R0, RZ, 0x3c, !PT ;  /* 0x0000000044447212 */ /* 0x000fe400078e3cff */
[----:B------:R-:W-:Y:S02]  /*71e0*/  @P2 R2UR UR36, R66 ;  /* 0x00000000422422ca */ /* 0x000fe400000e0000 */
[----:B------:R-:W-:Y:S02]  /*71f0*/  SEL R73, R73, RZ, P0 ;  /* 0x000000ff49497207 */ /* 0x000fe40000000000 */
[----:B------:R-:W-:Y:S01]  /*7200*/  SEL R31, R31, RZ, P1 ;  /* 0x000000ff1f1f7207 */ /* 0x000fe20000800000 */
[----:B------:R-:W-:Y:S10]  /*7210*/  @P2 BRA `(.L_x_120) ;  /* 0xffffffdc00e02947 */ /* 0x000ff4000383ffff */
[----:B------:R-:W-:-:S09]  /*7220*/  UISETP.NE.AND UP0, UPT, UR53, URZ, UPT ;  /* 0x000000ff3500728c */ /* 0x000fd2000bf05270 */
[----:B------:R-:W-:Y:S05]  /*7230*/  BRA.U !UP0, `(.L_x_121) ;  /* 0x0000000108487547 */ /* 0x000fea000b800000 */
[----:B------:R-:W2:Y:S02]  /*7240*/  LDCU.64 UR4, c[0x0][0x890] ;  /* 0x00011200ff0477ac */ /* 0x000ea40008000a00 */
[----:B--2---:R-:W-:-:S04]  /*7250*/  UISETP.NE.U32.AND UP0, UPT, UR4, URZ, UPT ;  /* 0x000000ff0400728c */ /* 0x004fc8000bf05070 */
[----:B------:R-:W-:-:S09]  /*7260*/  UISETP.NE.AND.EX UP0, UPT, UR5, URZ, UPT, UP0 ;  /* 0x000000ff0500728c */ /* 0x000fd2000bf05300 */
[----:B------:R-:W-:Y:S05]  /*7270*/  BRA.U UP0, `(.L_x_122) ;  /* 0x00000001000c7547 */ /* 0x000fea000b800000 */
[----:B------:R-:W-:-:S13]  /*7280*/  FSETP.NEU.AND P0, PT, R35, RZ, PT ;  /* 0x000000ff2300720b */ /* 0x000fda0003f0d000 */
[----:B------:R-:W-:Y:S05]  /*7290*/  @!P0 EXIT ;  /* 0x000000000000894d */ /* 0x000fea0003800000 */
[----:B------:R-:W-:Y:S05]  /*72a0*/  BRA `(.L_x_121) ;  /* 0x00000000002c7947 */ /* 0x000fea0003800000 */
.L_x_122:
[----:B------:R-:W-:Y:S01]  /*72b0*/  ISETP.NE.AND P0, PT, R72, RZ, PT ;  /* 0x000000ff4800720c */ /* 0x000fe20003f05270 */
[----:B------:R-:W-:-:S12]  /*72c0*/  BSSY.RECONVERGENT B0, `(.L_x_121) ;  /* 0x0000009000007945 */ /* 0x000fd80003800200 */
[----:B------:R-:W-:Y:S05]  /*72d0*/  @P0 BRA `(.L_x_123) ;  /* 0x0000000000140947 */ /* 0x000fea0003800000 */
[----:B------:R-:W2:Y:S02]  /*72e0*/  LDCU.64 UR4, c[0x0][0x888] ;  /* 0x00011100ff0477ac */ /* 0x000ea40008000a00 */
[----:B--2---:R-:W-:-:S04]  /*72f0*/  ISETP.NE.U32.AND P0, PT, RZ, UR4, PT ;  /* 0x00000004ff007c0c */ /* 0x004fc8000bf05070 */
[----:B------:R-:W-:-:S13]  /*7300*/  ISETP.NE.AND.EX P0, PT, RZ, UR5, PT, P0 ;  /* 0x00000005ff007c0c */ /* 0x000fda000bf05300 */
[----:B------:R-:W-:Y:S05]  /*7310*/  @!P0 EXIT ;  /* 0x000000000000894d */ /* 0x000fea0003800000 */
[----:B------:R-:W-:Y:S05]  /*7320*/  BRA `(.L_x_124) ;  /* 0x0000000000087947 */ /* 0x000fea0003800000 */
.L_x_123:
[----:B------:R-:W-:-:S13]  /*7330*/  FSETP.NEU.AND P0, PT, R35, RZ, PT ;  /* 0x000000ff2300720b */ /* 0x000fda0003f0d000 */
[----:B------:R-:W-:Y:S05]  /*7340*/  @!P0 EXIT ;  /* 0x000000000000894d */ /* 0x000fea0003800000 */
.L_x_124:
[----:B------:R-:W-:Y:S05]  /*7350*/  BSYNC.RECONVERGENT B0 ;  /* 0x0000000000007941 */ /* 0x000fea0003800200 */
.L_x_121:
[----:B------:R-:W-:Y:S01]  /*7360*/  ULEA UR4, UR49, UR48, 0x3 ;  /* 0x0000003031047291 */ /* 0x000fe2000f8e18ff */
[----:B------:R-:W-:-:S04]  /*7370*/  DEPBAR.LE SB0, 0x0 ;  /* 0x000080000000791a */ /* 0x000fc80000000000 */
[----:B------:R-:W-:-:S04]  /*7380*/  UIADD3 UR4, UPT, UPT, UR4, 0xe8, URZ ;  /* 0x000000e804047890 */ /* 0x000fc8000fffe0ff */
[----:B------:R-:W-:-:S09]  /*7390*/  UPRMT UR4, UR37, 0x654, UR4 ;  /* 0x0000065425047896 */ /* 0x000fd20008000004 */
[----:B------:R-:W-:Y:S01]  /*73a0*/  SYNCS.ARRIVE.TRANS64.RED.A1T0 RZ, [UR4], RZ ;  /* 0x000000ffffff79a7 */ /* 0x000fe20008100404 */
[----:B------:R-:W-:Y:S05]  /*73b0*/  EXIT ;  /* 0x000000000000794d */ /* 0x000fea0003800000 */
.L_x_20:
[----:B--2---:R2:W1:Y:S02]  /*73c0*/  SYNCS.PHASECHK.TRANS64.TRYWAIT P0, [R2+URZ+0x180], R3 ;  /* 0x00018003020075a7 */ /* 0x00446400080011ff */
[----:B-1----:R-:W-:Y:S05]  /*73d0*/  @!P0 NANOSLEEP.SYNCS 0x989680 ;  /* 0x009896800000895d */ /* 0x002fea0003900000 */
[----:B------:R-:W1:Y:S02]  /*73e0*/  @!P0 SYNCS.PHASECHK.TRANS64 P0, [R2+URZ+0x180], R3 ;  /* 0x00018003020085a7 */ /* 0x000e6400080010ff */
[----:B-1----:R-:W-:Y:S05]  /*73f0*/  @!P0 BRA `(.L_x_20) ;  /* 0xfffffffc00f08947 */ /* 0x002fea000383ffff */
[----:B------:R-:W-:Y:S05]  /*7400*/  BRA `(.L_x_125) ;  /* 0xffffffa000c07947 */ /* 0x000fea000383ffff */
.L_x_23:
[----:B-1----:R-:W-:-:S07]  /*7410*/  MOV R2, UR33 ;  /* 0x0000002100027c02 */ /* 0x002fce0008000f00 */
.L_x_126:
[----:B-1----:R1:W2:Y:S02]  /*7420*/  SYNCS.PHASECHK.TRANS64.TRYWAIT P0, [R2+URZ+0x68], R4 ;  /* 0x00006804020075a7 */ /* 0x0022a400080011ff */
[----:B--2---:R-:W-:Y:S05]  /*7430*/  @!P0 NANOSLEEP.SYNCS 0x989680 ;  /* 0x009896800000895d */ /* 0x004fea0003900000 */
[----:B------:R-:W2:Y:S02]  /*7440*/  @!P0 SYNCS.PHASECHK.TRANS64 P0, [R2+URZ+0x68], R4 ;  /* 0x00006804020085a7 */ /* 0x000ea400080010ff */
[----:B--2---:R-:W-:Y:S05]  /*7450*/  @!P0 BRA `(.L_x_126) ;  /* 0xfffffffc00f08947 */ /* 0x004fea000383ffff */
[----:B------:R-:W-:Y:S05]  /*7460*/  BRA `(.L_x_22) ;  /* 0xffffffa400107947 */ /* 0x000fea000383ffff */
.L_x_29:
[----:B-1----:R-:W-:-:S07]  /*7470*/  MOV R2, UR17 ;  /* 0x0000001100027c02 */ /* 0x002fce0008000f00 */
.L_x_127:
[----:B-1----:R1:W2:Y:S02]  /*7480*/  SYNCS.PHASECHK.TRANS64.TRYWAIT P0, [R2+URZ+0x68], R4 ;  /* 0x00006804020075a7 */ /* 0x0022a400080011ff */
[----:B--2---:R-:W-:Y:S05]  /*7490*/  @!P0 NANOSLEEP.SYNCS 0x989680 ;  /* 0x009896800000895d */ /* 0x004fea0003900000 */
[----:B------:R-:W2:Y:S02]  /*74a0*/  @!P0 SYNCS.PHASECHK.TRANS64 P0, [R2+URZ+0x68], R4 ;  /* 0x00006804020085a7 */ /* 0x000ea400080010ff */
[----:B--2---:R-:W-:Y:S05]  /*74b0*/  @!P0 BRA `(.L_x_127) ;  /* 0xfffffffc00f08947 */ /* 0x004fea000383ffff */
[----:B------:R-:W-:Y:S05]  /*74c0*/  BRA `(.L_x_28) ;  /* 0xffffffa400b47947 */ /* 0x000fea000383ffff */
.L_x_33:
[----:B-1----:R1:W2:Y:S02]  /*74d0*/  SYNCS.PHASECHK.TRANS64.TRYWAIT P0, [R2+URZ+0x110], R3 ;  /* 0x00011003020075a7 */ /* 0x0022a400080011ff */
[----:B--2---:R-:W-:Y:S05]  /*74e0*/  @!P0 NANOSLEEP.SYNCS 0x989680 ;  /* 0x009896800000895d */ /* 0x004fea0003900000 */
[----:B------:R-:W2:Y:S02]  /*74f0*/  @!P0 SYNCS.PHASECHK.TRANS64 P0, [R2+URZ+0x110], R3 ;  /* 0x00011003020085a7 */ /* 0x000ea400080010ff */
[----:B--2---:R-:W-:Y:S05]  /*7500*/  @!P0 BRA `(.L_x_33) ;  /* 0xfffffffc00f08947 */ /* 0x004fea000383ffff */
[----:B------:R-:W-:Y:S05]  /*7510*/  BRA `(.L_x_128) ;  /* 0xffffffa800407947 */ /* 0x000fea000383ffff */
.L_x_37:
[----:B----4-:R-:W-:-:S07]  /*7520*/  MOV R0, UR5 ;  /* 0x0000000500007c02 */ /* 0x010fce0008000f00 */
.L_x_129:
[----:B-1----:R1:W2:Y:S02]  /*7530*/  SYNCS.PHASECHK.TRANS64.TRYWAIT P0, [R0+URZ], R2 ;  /* 0x00000002000075a7 */ /* 0x0022a400080011ff */
[----:B--2---:R-:W-:Y:S05]  /*7540*/  @!P0 NANOSLEEP.SYNCS 0x989680 ;  /* 0x009896800000895d */ /* 0x004fea0003900000 */
[----:B------:R-:W2:Y:S02]  /*7550*/  @!P0 SYNCS.PHASECHK.TRANS64 P0, [R0+URZ], R2 ;  /* 0x00000002000085a7 */ /* 0x000ea400080010ff */
[----:B--2---:R-:W-:Y:S05]  /*7560*/  @!P0 BRA `(.L_x_129) ;  /* 0xfffffffc00f08947 */ /* 0x004fea000383ffff */
[----:B------:R-:W-:Y:S05]  /*7570*/  BRA `(.L_x_130) ;  /* 0xffffffac00b07947 */ /* 0x000fea000383ffff */
.L_x_38:
[----:B----4-:R-:W-:-:S07]  /*7580*/  MOV R0, UR5 ;  /* 0x0000000500007c02 */ /* 0x010fce0008000f00 */
.L_x_131:
[----:B-1----:R1:W2:Y:S02]  /*7590*/  SYNCS.PHASECHK.TRANS64.TRYWAIT P0, [R0+URZ], R3 ;  /* 0x00000003000075a7 */ /* 0x0022a400080011ff */
[----:B--2---:R-:W-:Y:S05]  /*75a0*/  @!P0 NANOSLEEP.SYNCS 0x989680 ;  /* 0x009896800000895d */ /* 0x004fea0003900000 */
[----:B------:R-:W2:Y:S02]  /*75b0*/  @!P0 SYNCS.PHASECHK.TRANS64 P0, [R0+URZ], R3 ;  /* 0x00000003000085a7 */ /* 0x000ea400080010ff */
[----:B--2---:R-:W-:Y:S05]  /*75c0*/  @!P0 BRA `(.L_x_131) ;  /* 0xfffffffc00f08947 */ /* 0x004fea000383ffff */
[----:B------:R-:W-:Y:S05]  /*75d0*/  BRA `(.L_x_132) ;  /* 0xffffffac00bc7947 */ /* 0x000fea000383ffff */
.L_x_39:
[----:B----4-:R-:W-:-:S07]  /*75e0*/  MOV R0, UR5 ;  /* 0x0000000500007c02 */ /* 0x010fce0008000f00 */
.L_x_133:
[----:B-1----:R1:W2:Y:S02]  /*75f0*/  SYNCS.PHASECHK.TRANS64.TRYWAIT P0, [R0+URZ], R3 ;  /* 0x00000003000075a7 */ /* 0x0022a400080011ff */
[----:B--2---:R-:W-:Y:S05]  /*7600*/  @!P0 NANOSLEEP.SYNCS 0x989680 ;  /* 0x009896800000895d */ /* 0x004fea0003900000 */
[----:B------:R-:W2:Y:S02]  /*7610*/  @!P0 SYNCS.PHASECHK.TRANS64 P0, [R0+URZ], R3 ;  /* 0x00000003000085a7 */ /* 0x000ea400080010ff */
[----:B--2---:R-:W-:Y:S05]  /*7620*/  @!P0 BRA `(.L_x_133) ;  /* 0xfffffffc00f08947 */ /* 0x004fea000383ffff */
[----:B------:R-:W-:Y:S05]  /*7630*/  BRA `(.L_x_134) ;  /* 0xffffffac00c87947 */ /* 0x000fea000383ffff */
.L_x_40:
[----:B----4-:R-:W-:-:S07]  /*7640*/  MOV R0, UR5 ;  /* 0x0000000500007c02 */ /* 0x010fce0008000f00 */
.L_x_135:
[----:B-1----:R1:W2:Y:S02]  /*7650*/  SYNCS.PHASECHK.TRANS64.TRYWAIT P0, [R0+URZ], R3 ;  /* 0x00000003000075a7 */ /* 0x0022a400080011ff */
[----:B--2---:R-:W-:Y:S05]  /*7660*/  @!P0 NANOSLEEP.SYNCS 0x989680 ;  /* 0x009896800000895d */ /* 0x004fea0003900000 */
[----:B------:R-:W2:Y:S02]  /*7670*/  @!P0 SYNCS.PHASECHK.TRANS64 P0, [R0+URZ], R3 ;  /* 0x00000003000085a7 */ /* 0x000ea400080010ff */
[----:B--2---:R-:W-:Y:S05]  /*7680*/  @!P0 BRA `(.L_x_135) ;  /* 0xfffffffc00f08947 */ /* 0x004fea000383ffff */
[----:B------:R-:W-:Y:S05]  /*7690*/  BRA `(.L_x_136) ;  /* 0xffffffac00d47947 */ /* 0x000fea000383ffff */
.L_x_41:
[----:B----4-:R-:W-:-:S07]  /*76a0*/  MOV R0, UR5 ;  /* 0x0000000500007c02 */ /* 0x010fce0008000f00 */
.L_x_137:
[----:B-1----:R1:W2:Y:S02]  /*76b0*/  SYNCS.PHASECHK.TRANS64.TRYWAIT P0, [R0+URZ], R3 ;  /* 0x00000003000075a7 */ /* 0x0022a400080011ff */
[----:B--2---:R-:W-:Y:S05]  /*76c0*/  @!P0 NANOSLEEP.SYNCS 0x989680 ;  /* 0x009896800000895d */ /* 0x004fea0003900000 */
[----:B------:R-:W2:Y:S02]  /*76d0*/  @!P0 SYNCS.PHASECHK.TRANS64 P0, [R0+URZ], R3 ;  /* 0x00000003000085a7 */ /* 0x000ea400080010ff */
[----:B--2---:R-:W-:Y:S05]  /*76e0*/  @!P0 BRA `(.L_x_137) ;  /* 0xfffffffc00f08947 */ /* 0x004fea000383ffff */
[----:B------:R-:W-:Y:S05]  /*76f0*/  BRA `(.L_x_138) ;  /* 0xffffffac00e07947 */ /* 0x000fea000383ffff */
.L_x_42:
[----:B----4-:R-:W-:-:S07]  /*7700*/  MOV R0, UR5 ;  /* 0x0000000500007c02 */ /* 0x010fce0008000f00 */
.L_x_139:
[----:B-1----:R1:W2:Y:S02]  /*7710*/  SYNCS.PHASECHK.TRANS64.TRYWAIT P0, [R0+URZ], R3 ;  /* 0x00000003000075a7 */ /* 0x0022a400080011ff */
[----:B--2---:R-:W-:Y:S05]  /*7720*/  @!P0 NANOSLEEP.SYNCS 0x989680 ;  /* 0x009896800000895d */ /* 0x004fea0003900000 */
[----:B------:R-:W2:Y:S02]  /*7730*/  @!P0 SYNCS.PHASECHK.TRANS64 P0, [R0+URZ], R3 ;  /* 0x00000003000085a7 */ /* 0x000ea400080010ff */
[----:B--2---:R-:W-:Y:S05]  /*7740*/  @!P0 BRA `(.L_x_139) ;  /* 0xfffffffc00f08947 */ /* 0x004fea000383ffff */
[----:B------:R-:W-:Y:S05]  /*7750*/  BRA `(.L_x_140) ;  /* 0xffffffac00ec7947 */ /* 0x000fea000383ffff */
.L_x_43:
[----:B----4-:R-:W-:-:S07]  /*7760*/  MOV R0, UR5 ;  /* 0x0000000500007c02 */ /* 0x010fce0008000f00 */
.L_x_141:
[----:B-1----:R1:W2:Y:S02]  /*7770*/  SYNCS.PHASECHK.TRANS64.TRYWAIT P0, [R0+URZ], R3 ;  /* 0x00000003000075a7 */ /* 0x0022a400080011ff */
[----:B--2---:R-:W-:Y:S05]  /*7780*/  @!P0 NANOSLEEP.SYNCS 0x989680 ;  /* 0x009896800000895d */ /* 0x004fea0003900000 */
[----:B------:R-:W2:Y:S02]  /*7790*/  @!P0 SYNCS.PHASECHK.TRANS64 P0, [R0+URZ], R3 ;  /* 0x00000003000085a7 */ /* 0x000ea400080010ff */
[----:B--2---:R-:W-:Y:S05]  /*77a0*/  @!P0 BRA `(.L_x_141) ;  /* 0xfffffffc00f08947 */ /* 0x004fea000383ffff */
[----:B------:R-:W-:Y:S05]  /*77b0*/  BRA `(.L_x_142) ;  /* 0xffffffac00f87947 */ /* 0x000fea000383ffff */
.L_x_44:
[----:B----4-:R-:W-:-:S07]  /*77c0*/  MOV R0, UR5 ;  /* 0x0000000500007c02 */ /* 0x010fce0008000f00 */
.L_x_143:
[----:B-1----:R1:W2:Y:S02]  /*77d0*/  SYNCS.PHASECHK.TRANS64.TRYWAIT P0, [R0+URZ], R3 ;  /* 0x00000003000075a7 */ /* 0x0022a400080011ff */
[----:B--2---:R-:W-:Y:S05]  /*77e0*/  @!P0 NANOSLEEP.SYNCS 0x989680 ;  /* 0x009896800000895d */ /* 0x004fea0003900000 */
[----:B------:R-:W2:Y:S02]  /*77f0*/  @!P0 SYNCS.PHASECHK.TRANS64 P0, [R0+URZ], R3 ;  /* 0x00000003000085a7 */ /* 0x000ea400080010ff */
[----:B--2---:R-:W-:Y:S05]  /*7800*/  @!P0 BRA `(.L_x_143) ;  /* 0xfffffffc00f08947 */ /* 0x004fea000383ffff */
[----:B------:R-:W-:Y:S05]  /*7810*/  BRA `(.L_x_144) ;  /* 0xffffffb000047947 */ /* 0x000fea000383ffff */
.L_x_45:
[----:B----4-:R-:W-:-:S07]  /*7820*/  MOV R0, UR5 ;  /* 0x0000000500007c02 */ /* 0x010fce0008000f00 */
.L_x_145:
[----:B-1----:R1:W2:Y:S02]  /*7830*/  SYNCS.PHASECHK.TRANS64.TRYWAIT P0, [R0+URZ], R3 ;  /* 0x00000003000075a7 */ /* 0x0022a400080011ff */
[----:B--2---:R-:W-:Y:S05]  /*7840*/  @!P0 NANOSLEEP.SYNCS 0x989680 ;  /* 0x009896800000895d */ /* 0x004fea0003900000 */
[----:B------:R-:W2:Y:S02]  /*7850*/  @!P0 SYNCS.PHASECHK.TRANS64 P0, [R0+URZ], R3 ;  /* 0x00000003000085a7 */ /* 0x000ea400080010ff */
[----:B--2---:R-:W-:Y:S05]  /*7860*/  @!P0 BRA `(.L_x_145) ;  /* 0xfffffffc00f08947 */ /* 0x004fea000383ffff */
[----:B------:R-:W-:Y:S05]  /*7870*/  BRA `(.L_x_146) ;  /* 0xffffffb000107947 */ /* 0x000fea000383ffff */
.L_x_46:
[----:B----4-:R-:W-:-:S07]  /*7880*/  MOV R0, UR5 ;  /* 0x0000000500007c02 */ /* 0x010fce0008000f00 */
.L_x_147:
[----:B-1----:R1:W2:Y:S02]  /*7890*/  SYNCS.PHASECHK.TRANS64.TRYWAIT P0, [R0+URZ], R3 ;  /* 0x00000003000075a7 */ /* 0x0022a400080011ff */
[----:B--2---:R-:W-:Y:S05]  /*78a0*/  @!P0 NANOSLEEP.SYNCS 0x989680 ;  /* 0x009896800000895d */ /* 0x004fea0003900000 */
[----:B------:R-:W2:Y:S02]  /*78b0*/  @!P0 SYNCS.PHASECHK.TRANS64 P0, [R0+URZ], R3 ;  /* 0x00000003000085a7 */ /* 0x000ea400080010ff */
[----:B--2---:R-:W-:Y:S05]  /*78c0*/  @!P0 BRA `(.L_x_147) ;  /* 0xfffffffc00f08947 */ /* 0x004fea000383ffff */
[----:B------:R-:W-:Y:S05]  /*78d0*/  BRA `(.L_x_148) ;  /* 0xffffffb0001c7947 */ /* 0x000fea000383ffff */
.L_x_47:
[----:B----4-:R-:W-:-:S07]  /*78e0*/  MOV R0, UR5 ;  /* 0x0000000500007c02 */ /* 0x010fce0008000f00 */
.L_x_149:
[----:B-1----:R1:W2:Y:S02]  /*78f0*/  SYNCS.PHASECHK.TRANS64.TRYWAIT P0, [R0+URZ], R3 ;  /* 0x00000003000075a7 */ /* 0x0022a400080011ff */
[----:B--2---:R-:W-:Y:S05]  /*7900*/  @!P0 NANOSLEEP.SYNCS 0x989680 ;  /* 0x009896800000895d */ /* 0x004fea0003900000 */
[----:B------:R-:W2:Y:S02]  /*7910*/  @!P0 SYNCS.PHASECHK.TRANS64 P0, [R0+URZ], R3 ;  /* 0x00000003000085a7 */ /* 0x000ea400080010ff */
[----:B--2---:R-:W-:Y:S05]  /*7920*/  @!P0 BRA `(.L_x_149) ;  /* 0xfffffffc00f08947 */ /* 0x004fea000383ffff */
[----:B------:R-:W-:Y:S05]  /*7930*/  BRA `(.L_x_150) ;  /* 0xffffffb000287947 */ /* 0x000fea000383ffff */
.L_x_48:
[----:B----4-:R-:W-:-:S07]  /*7940*/  MOV R0, UR5 ;  /* 0x0000000500007c02 */ /* 0x010fce0008000f00 */
.L_x_151:
[----:B-1----:R1:W2:Y:S02]  /*7950*/  SYNCS.PHASECHK.TRANS64.TRYWAIT P0, [R0+URZ], R3 ;  /* 0x00000003000075a7 */ /* 0x0022a400080011ff */
[----:B--2---:R-:W-:Y:S05]  /*7960*/  @!P0 NANOSLEEP.SYNCS 0x989680 ;  /* 0x009896800000895d */ /* 0x004fea0003900000 */
[----:B------:R-:W2:Y:S02]  /*7970*/  @!P0 SYNCS.PHASECHK.TRANS64 P0, [R0+URZ], R3 ;  /* 0x00000003000085a7 */ /* 0x000ea400080010ff */
[----:B--2---:R-:W-:Y:S05]  /*7980*/  @!P0 BRA `(.L_x_151) ;  /* 0xfffffffc00f08947 */ /* 0x004fea000383ffff */
[----:B------:R-:W-:Y:S05]  /*7990*/  BRA `(.L_x_152) ;  /* 0xffffffb000347947 */ /* 0x000fea000383ffff */
.L_x_51:
[----:B-1----:R1:W2:Y:S02]  /*79a0*/  SYNCS.PHASECHK.TRANS64.TRYWAIT P0, [R0+URZ+0x170], R4 ;  /* 0x00017004000075a7 */ /* 0x0022a400080011ff */
[----:B--2---:R-:W-:Y:S05]  /*79b0*/  @!P0 NANOSLEEP.SYNCS 0x989680 ;  /* 0x009896800000895d */ /* 0x004fea0003900000 */
[----:B------:R-:W2:Y:S02]  /*79c0*/  @!P0 SYNCS.PHASECHK.TRANS64 P0, [R0+URZ+0x170], R4 ;  /* 0x00017004000085a7 */ /* 0x000ea400080010ff */
[----:B--2---:R-:W-:Y:S05]  /*79d0*/  @!P0 BRA `(.L_x_51) ;  /* 0xfffffffc00f08947 */ /* 0x004fea000383ffff */
[----:B------:R-:W-:Y:S05]  /*79e0*/  BRA `(.L_x_153) ;  /* 0xffffffb000907947 */ /* 0x000fea000383ffff */
.L_x_52:
[----:B------:R-:W-:-:S07]  /*79f0*/  MOV R0, UR5 ;  /* 0x0000000500007c02 */ /* 0x000fce0008000f00 */
.L_x_154:
[----:B-1----:R1:W2:Y:S02]  /*7a00*/  SYNCS.PHASECHK.TRANS64.TRYWAIT P0, [R0+URZ+0x120], R5 ;  /* 0x00012005000075a7 */ /* 0x0022a400080011ff */
[----:B--2---:R-:W-:Y:S05]  /*7a10*/  @!P0 NANOSLEEP.SYNCS 0x989680 ;  /* 0x009896800000895d */ /* 0x004fea0003900000 */
[----:B------:R-:W2:Y:S02]  /*7a20*/  @!P0 SYNCS.PHASECHK.TRANS64 P0, [R0+URZ+0x120], R5 ;  /* 0x00012005000085a7 */ /* 0x000ea400080010ff */
[----:B--2---:R-:W-:Y:S05]  /*7a30*/  @!P0 BRA `(.L_x_154) ;  /* 0xfffffffc00f08947 */ /* 0x004fea000383ffff */
[----:B------:R-:W-:Y:S05]  /*7a40*/  BRA `(.L_x_155) ;  /* 0xffffffb000a07947 */ /* 0x000fea000383ffff */
.L_x_53:
[----:B-1----:R1:W2:Y:S02]  /*7a50*/  SYNCS.PHASECHK.TRANS64.TRYWAIT P1, [R0+URZ+0x110], R4 ;  /* 0x00011004000075a7 */ /* 0x0022a400080211ff */
[----:B--2---:R-:W-:Y:S05]  /*7a60*/  @!P1 NANOSLEEP.SYNCS 0x989680 ;  /* 0x009896800000995d */ /* 0x004fea0003900000 */
[----:B------:R-:W2:Y:S02]  /*7a70*/  @!P1 SYNCS.PHASECHK.TRANS64 P1, [R0+URZ+0x110], R4 ;  /* 0x00011004000095a7 */ /* 0x000ea400080210ff */
[----:B--2---:R-:W-:Y:S05]  /*7a80*/  @!P1 BRA `(.L_x_53) ;  /* 0xfffffffc00f09947 */ /* 0x004fea000383ffff */
[----:B------:R-:W-:Y:S05]  /*7a90*/  BRA `(.L_x_156) ;  /* 0xffffffb000d07947 */ /* 0x000fea000383ffff */
.L_x_56:
[----:B------:R-:W-:-:S07]  /*7aa0*/  MOV R0, UR5 ;  /* 0x0000000500007c02 */ /* 0x000fce0008000f00 */
.L_x_157:
[----:B-1----:R1:W2:Y:S02]  /*7ab0*/  SYNCS.PHASECHK.TRANS64.TRYWAIT P0, [R0+URZ+0x120], R2 ;  /* 0x00012002000075a7 */ /* 0x0022a400080011ff */
[----:B--2---:R-:W-:Y:S05]  /*7ac0*/  @!P0 NANOSLEEP.SYNCS 0x989680 ;  /* 0x009896800000895d */ /* 0x004fea0003900000 */
[----:B------:R-:W2:Y:S02]  /*7ad0*/  @!P0 SYNCS.PHASECHK.TRANS64 P0, [R0+URZ+0x120], R2 ;  /* 0x00012002000085a7 */ /* 0x000ea400080010ff */
[----:B--2---:R-:W-:Y:S05]  /*7ae0*/  @!P0 BRA `(.L_x_157) ;  /* 0xfffffffc00f08947 */ /* 0x004fea000383ffff */
[----:B------:R-:W-:Y:S05]  /*7af0*/  BRA `(.L_x_55) ;  /* 0xffffffb400247947 */ /* 0x000fea000383ffff */
.L_x_63:
[----:B-1----:R1:W2:Y:S02]  /*7b00*/  SYNCS.PHASECHK.TRANS64.TRYWAIT P1, [R0+URZ+0x110], R2 ;  /* 0x00011002000075a7 */ /* 0x0022a400080211ff */
[----:B--2---:R-:W-:Y:S05]  /*7b10*/  @!P1 NANOSLEEP.SYNCS 0x989680 ;  /* 0x009896800000995d */ /* 0x004fea0003900000 */
[----:B------:R-:W2:Y:S02]  /*7b20*/  @!P1 SYNCS.PHASECHK.TRANS64 P1, [R0+URZ+0x110], R2 ;  /* 0x00011002000095a7 */ /* 0x000ea400080210ff */
[----:B--2---:R-:W-:Y:S05]  /*7b30*/  @!P1 BRA `(.L_x_63) ;  /* 0xfffffffc00f09947 */ /* 0x004fea000383ffff */
[----:B------:R-:W-:Y:S05]  /*7b40*/  BRA `(.L_x_158) ;  /* 0xffffffb800947947 */ /* 0x000fea000383ffff */
.L_x_64:
[----:B------:R-:W-:-:S07]  /*7b50*/  MOV R2, UR7 ;  /* 0x0000000700027c02 */ /* 0x000fce0008000f00 */
.L_x_159:
[----:B-1----:R1:W2:Y:S02]  /*7b60*/  SYNCS.PHASECHK.TRANS64.TRYWAIT P0, [R2+URZ+0x150], R0 ;  /* 0x00015000020075a7 */ /* 0x0022a400080011ff */
[----:B--2---:R-:W-:Y:S05]  /*7b70*/  @!P0 NANOSLEEP.SYNCS 0x989680 ;  /* 0x009896800000895d */ /* 0x004fea0003900000 */
[----:B------:R-:W2:Y:S02]  /*7b80*/  @!P0 SYNCS.PHASECHK.TRANS64 P0, [R2+URZ+0x150], R0 ;  /* 0x00015000020085a7 */ /* 0x000ea400080010ff */
[----:B--2---:R-:W-:Y:S05]  /*7b90*/  @!P0 BRA `(.L_x_159) ;  /* 0xfffffffc00f08947 */ /* 0x004fea000383ffff */
[----:B------:R-:W-:Y:S05]  /*7ba0*/  BRA `(.L_x_160) ;  /* 0xffffffb800e47947 */ /* 0x000fea000383ffff */
.L_x_67:
[----:B------:R-:W-:Y:S07]  /*7bb0*/  MOV R0, UR6 ;  /* 0x0000000600007c02 */ /* 0x000fee0008000f00 */
.L_x_161:
[----:B-1----:R1:W2:Y:S02]  /*7bc0*/  SYNCS.PHASECHK.TRANS64.TRYWAIT P0, [R0+URZ], R2 ;  /* 0x00000002000075a7 */ /* 0x0022a400080011ff */
[----:B--2---:R-:W-:Y:S05]  /*7bd0*/  @!P0 NANOSLEEP.SYNCS 0x989680 ;  /* 0x009896800000895d */ /* 0x004fea0003900000 */
[----:B------:R-:W2:Y:S02]  /*7be0*/  @!P0 SYNCS.PHASECHK.TRANS64 P0, [R0+URZ], R2 ;  /* 0x00000002000085a7 */ /* 0x000ea400080010ff */
[----:B--2---:R-:W-:Y:S05]  /*7bf0*/  @!P0 BRA `(.L_x_161) ;  /* 0xfffffffc00f08947 */ /* 0x004fea000383ffff */
[----:B------:R-:W-:Y:S05]  /*7c00*/  BRA `(.L_x_66) ;  /* 0xffffffbc00007947 */ /* 0x000fea000383ffff */
.L_x_70:
[----:B------:R-:W-:-:S07]  /*7c10*/  MOV R0, UR6 ;  /* 0x0000000600007c02 */ /* 0x000fce0008000f00 */
.L_x_162:
[----:B--2---:R2:W4:Y:S02]  /*7c20*/  SYNCS.PHASECHK.TRANS64.TRYWAIT P0, [R0+URZ], R2 ;  /* 0x00000002000075a7 */ /* 0x00452400080011ff */
[----:B----4-:R-:W-:Y:S05]  /*7c30*/  @!P0 NANOSLEEP.SYNCS 0x989680 ;  /* 0x009896800000895d */ /* 0x010fea0003900000 */
[----:B------:R-:W4:Y:S02]  /*7c40*/  @!P0 SYNCS.PHASECHK.TRANS64 P0, [R0+URZ], R2 ;  /* 0x00000002000085a7 */ /* 0x000f2400080010ff */
[----:B----4-:R-:W-:Y:S05]  /*7c50*/  @!P0 BRA `(.L_x_162) ;  /* 0xfffffffc00f08947 */ /* 0x010fea000383ffff */
[----:B------:R-:W-:Y:S05]  /*7c60*/  BRA `(.L_x_163) ;  /* 0xffffffbc00dc7947 */ /* 0x000fea000383ffff */
.L_x_71:
[----:B------:R-:W-:-:S07]  /*7c70*/  MOV R0, UR6 ;  /* 0x0000000600007c02 */ /* 0x000fce0008000f00 */
.L_x_164:
[----:B-1----:R1:W2:Y:S02]  /*7c80*/  SYNCS.PHASECHK.TRANS64.TRYWAIT P0, [R0+URZ], R3 ;  /* 0x00000003000075a7 */ /* 0x0022a400080011ff */
[----:B--2---:R-:W-:Y:S05]  /*7c90*/  @!P0 NANOSLEEP.SYNCS 0x989680 ;  /* 0x009896800000895d */ /* 0x004fea0003900000 */
[----:B------:R-:W2:Y:S02]  /*7ca0*/  @!P0 SYNCS.PHASECHK.TRANS64 P0, [R0+URZ], R3 ;  /* 0x00000003000085a7 */ /* 0x000ea400080010ff */
[----:B--2---:R-:W-:Y:S05]  /*7cb0*/  @!P0 BRA `(.L_x_164) ;  /* 0xfffffffc00f08947 */ /* 0x004fea000383ffff */
[----:B------:R-:W-:Y:S05]  /*7cc0*/  BRA `(.L_x_165) ;  /* 0xffffffbc00e87947 */ /* 0x000fea000383ffff */
.L_x_72:
[----:B------:R-:W-:-:S07]  /*7cd0*/  MOV R0, UR6 ;  /* 0x0000000600007c02 */ /* 0x000fce0008000f00 */
.L_x_166:
[----:B-1----:R1:W2:Y:S02]  /*7ce0*/  SYNCS.PHASECHK.TRANS64.TRYWAIT P0, [R0+URZ], R3 ;  /* 0x00000003000075a7 */ /* 0x0022a400080011ff */
[----:B--2---:R-:W-:Y:S05]  /*7cf0*/  @!P0 NANOSLEEP.SYNCS 0x989680 ;  /* 0x009896800000895d */ /* 0x004fea0003900000 */
[----:B------:R-:W2:Y:S02]  /*7d00*/  @!P0 SYNCS.PHASECHK.TRANS64 P0, [R0+URZ], R3 ;  /* 0x00000003000085a7 */ /* 0x000ea400080010ff */
[----:B--2---:R-:W-:Y:S05]  /*7d10*/  @!P0 BRA `(.L_x_166) ;  /* 0xfffffffc00f08947 */ /* 0x004fea000383ffff */
[----:B------:R-:W-:Y:S05]  /*7d20*/  BRA `(.L_x_167) ;  /* 0xffffffbc00f47947 */ /* 0x000fea000383ffff */
.L_x_73:
[----:B-1----:R-:W-:-:S07]  /*7d30*/  MOV R0, UR7 ;  /* 0x0000000700007c02 */ /* 0x002fce0008000f00 */
.L_x_168:
[----:B-1----:R1:W2:Y:S02]  /*7d40*/  SYNCS.PHASECHK.TRANS64.TRYWAIT P0, [R0+URZ], R2 ;  /* 0x00000002000075a7 */ /* 0x0022a400080011ff */
[----:B--2---:R-:W-:Y:S05]  /*7d50*/  @!P0 NANOSLEEP.SYNCS 0x989680 ;  /* 0x009896800000895d */ /* 0x004fea0003900000 */
[----:B------:R-:W2:Y:S02]  /*7d60*/  @!P0 SYNCS.PHASECHK.TRANS64 P0, [R0+URZ], R2 ;  /* 0x00000002000085a7 */ /* 0x000ea400080010ff */
[----:B--2---:R-:W-:Y:S05]  /*7d70*/  @!P0 BRA `(.L_x_168) ;  /* 0xfffffffc00f08947 */ /* 0x004fea000383ffff */
[----:B------:R-:W-:Y:S05]  /*7d80*/  BRA `(.L_x_169) ;  /* 0xffffffc000007947 */ /* 0x000fea000383ffff */
.L_x_78:
[----:B--2---:R2:W3:Y:S02]  /*7d90*/  SYNCS.PHASECHK.TRANS64.TRYWAIT P0, [R0+URZ+0x110], R2 ;  /* 0x00011002000075a7 */ /* 0x0044e400080011ff */
[----:B---3--:R-:W-:Y:S05]  /*7da0*/  @!P0 NANOSLEEP.SYNCS 0x989680 ;  /* 0x009896800000895d */ /* 0x008fea0003900000 */
[----:B------:R-:W3:Y:S02]  /*7db0*/  @!P0 SYNCS.PHASECHK.TRANS64 P0, [R0+URZ+0x110], R2 ;  /* 0x00011002000085a7 */ /* 0x000ee400080010ff */
[----:B---3--:R-:W-:Y:S05]  /*7dc0*/  @!P0 BRA `(.L_x_78) ;  /* 0xfffffffc00f08947 */ /* 0x008fea000383ffff */
[----:B------:R-:W-:Y:S05]  /*7dd0*/  BRA `(.L_x_170) ;  /* 0xffffffc000f87947 */ /* 0x000fea000383ffff */
.L_x_81:
[----:B------:R-:W-:Y:S07]  /*7de0*/  MOV R0, UR7 ;  /* 0x0000000700007c02 */ /* 0x000fee0008000f00 */
.L_x_171:
[----:B--2---:R2:W3:Y:S02]  /*7df0*/  SYNCS.PHASECHK.TRANS64.TRYWAIT P0, [R0+URZ+0x108], R2 ;  /* 0x00010802000075a7 */ /* 0x0044e400080011ff */
[----:B---3--:R-:W-:Y:S05]  /*7e00*/  @!P0 NANOSLEEP.SYNCS 0x989680 ;  /* 0x009896800000895d */ /* 0x008fea0003900000 */
[----:B------:R-:W3:Y:S02]  /*7e10*/  @!P0 SYNCS.PHASECHK.TRANS64 P0, [R0+URZ+0x108], R2 ;  /* 0x00010802000085a7 */ /* 0x000ee400080010ff */
[----:B---3--:R-:W-:Y:S05]  /*7e20*/  @!P0 BRA `(.L_x_171) ;  /* 0xfffffffc00f08947 */ /* 0x008fea000383ffff */
[----:B------:R-:W-:Y:S05]  /*7e30*/  BRA `(.L_x_80) ;  /* 0xffffffc400d87947 */ /* 0x000fea000383ffff */
.L_x_84:
[----:B------:R-:W-:Y:S07]  /*7e40*/  MOV R0, UR15 ;  /* 0x0000000f00007c02 */ /* 0x000fee0008000f00 */
.L_x_172:
[----:B-1----:R1:W2:Y:S02]  /*7e50*/  SYNCS.PHASECHK.TRANS64.TRYWAIT P0, [R0+URZ+0xe8], R9 ;  /* 0x0000e809000075a7 */ /* 0x0022a400080011ff */
[----:B--2---:R-:W-:Y:S05]  /*7e60*/  @!P0 NANOSLEEP.SYNCS 0x989680 ;  /* 0x009896800000895d */ /* 0x004fea0003900000 */
[----:B------:R-:W2:Y:S02]  /*7e70*/  @!P0 SYNCS.PHASECHK.TRANS64 P0, [R0+URZ+0xe8], R9 ;  /* 0x0000e809000085a7 */ /* 0x000ea400080010ff */
[----:B--2---:R-:W-:Y:S05]  /*7e80*/  @!P0 BRA `(.L_x_172) ;  /* 0xfffffffc00f08947 */ /* 0x004fea000383ffff */
[----:B------:R-:W-:Y:S05]  /*7e90*/  BRA `(.L_x_173) ;  /* 0xffffffc800507947 */ /* 0x000fea000383ffff */
.L_x_85:
[----:B------:R-:W-:Y:S07]  /*7ea0*/  MOV R0, UR13 ;  /* 0x0000000d00007c02 */ /* 0x000fee0008000f00 */
.L_x_174:
[----:B-1----:R1:W2:Y:S02]  /*7eb0*/  SYNCS.PHASECHK.TRANS64.TRYWAIT P0, [R0+URZ+0xe8], R20 ;  /* 0x0000e814000075a7 */ /* 0x0022a400080011ff */
[----:B--2---:R-:W-:Y:S05]  /*7ec0*/  @!P0 NANOSLEEP.SYNCS 0x989680 ;  /* 0x009896800000895d */ /* 0x004fea0003900000 */
[----:B------:R-:W2:Y:S02]  /*7ed0*/  @!P0 SYNCS.PHASECHK.TRANS64 P0, [R0+URZ+0xe8], R20 ;  /* 0x0000e814000085a7 */ /* 0x000ea400080010ff */
[----:B--2---:R-:W-:Y:S05]  /*7ee0*/  @!P0 BRA `(.L_x_174) ;  /* 0xfffffffc00f08947 */ /* 0x004fea000383ffff */
[----:B------:R-:W-:Y:S05]  /*7ef0*/  BRA `(.L_x_175) ;  /* 0xffffffc800f07947 */ /* 0x000fea000383ffff */
.L_x_87:
[----:B------:R-:W-:-:S07]  /*7f00*/  MOV R0, UR4 ;  /* 0x0000000400007c02 */ /* 0x000fce0008000f00 */
.L_x_176:
[----:B-1----:R1:W3:Y:S02]  /*7f10*/  SYNCS.PHASECHK.TRANS64.TRYWAIT P0, [R0+URZ], R2 ;  /* 0x00000002000075a7 */ /* 0x0022e400080011ff */
[----:B---3--:R-:W-:Y:S05]  /*7f20*/  @!P0 NANOSLEEP.SYNCS 0x989680 ;  /* 0x009896800000895d */ /* 0x008fea0003900000 */
[----:B------:R-:W3:Y:S02]  /*7f30*/  @!P0 SYNCS.PHASECHK.TRANS64 P0, [R0+URZ], R2 ;  /* 0x00000002000085a7 */ /* 0x000ee400080010ff */
[----:B---3--:R-:W-:Y:S05]  /*7f40*/  @!P0 BRA `(.L_x_176) ;  /* 0xfffffffc00f08947 */ /* 0x008fea000383ffff */
[----:B------:R-:W-:Y:S05]  /*7f50*/  BRA `(.L_x_177) ;  /* 0xffffffcc007c7947 */ /* 0x000fea000383ffff */
.L_x_88:
[----:B------:R-:W-:-:S07]  /*7f60*/  MOV R0, UR4 ;  /* 0x0000000400007c02 */ /* 0x000fce0008000f00 */
.L_x_178:
[----:B-1----:R1:W3:Y:S02]  /*7f70*/  SYNCS.PHASECHK.TRANS64.TRYWAIT P0, [R0+URZ], R2 ;  /* 0x00000002000075a7 */ /* 0x0022e400080011ff */
[----:B---3--:R-:W-:Y:S05]  /*7f80*/  @!P0 NANOSLEEP.SYNCS 0x989680 ;  /* 0x009896800000895d */ /* 0x008fea0003900000 */
[----:B------:R-:W3:Y:S02]  /*7f90*/  @!P0 SYNCS.PHASECHK.TRANS64 P0, [R0+URZ], R2 ;  /* 0x00000002000085a7 */ /* 0x000ee400080010ff */
[----:B---3--:R-:W-:Y:S05]  /*7fa0*/  @!P0 BRA `(.L_x_178) ;  /* 0xfffffffc00f08947 */ /* 0x008fea000383ffff */
[----:B------:R-:W-:Y:S05]  /*7fb0*/  BRA `(.L_x_179) ;  /* 0xffffffcc00887947 */ /* 0x000fea000383ffff */
.L_x_90:
[----:B--2---:R2:W4:Y:S02]  /*7fc0*/  SYNCS.PHASECHK.TRANS64.TRYWAIT P0, [R0+URZ+0x110], R2 ;  /* 0x00011002000075a7 */ /* 0x00452400080011ff */
[----:B----4-:R-:W-:Y:S05]  /*7fd0*/  @!P0 NANOSLEEP.SYNCS 0x989680 ;  /* 0x009896800000895d */ /* 0x010fea0003900000 */
[----:B------:R-:W4:Y:S02]  /*7fe0*/  @!P0 SYNCS.PHASECHK.TRANS64 P0, [R0+URZ+0x110], R2 ;  /* 0x00011002000085a7 */ /* 0x000f2400080010ff */
[----:B----4-:R-:W-:Y:S05]  /*7ff0*/  @!P0 BRA `(.L_x_90) ;  /* 0xfffffffc00f08947 */ /* 0x010fea000383ffff */
[----:B------:R-:W-:Y:S05]  /*8000*/  BRA `(.L_x_180) ;  /* 0xffffffd000787947 */ /* 0x000fea000383ffff */
.L_x_100:
[----:B-1----:R1:W3:Y:S02]  /*8010*/  SYNCS.PHASECHK.TRANS64.TRYWAIT P1, [R2+URZ+0xd0], R4 ;  /* 0x0000d004020075a7 */ /* 0x0022e400080211ff */
[----:B---3--:R-:W-:Y:S05]  /*8020*/  @!P1 NANOSLEEP.SYNCS 0x989680 ;  /* 0x009896800000995d */ /* 0x008fea0003900000 */
[----:B------:R-:W3:Y:S02]  /*8030*/  @!P1 SYNCS.PHASECHK.TRANS64 P1, [R2+URZ+0xd0], R4 ;  /* 0x0000d004020095a7 */ /* 0x000ee400080210ff */
[----:B---3--:R-:W-:Y:S05]  /*8040*/  @!P1 BRA `(.L_x_100) ;  /* 0xfffffffc00f09947 */ /* 0x008fea000383ffff */
[----:B------:R-:W-:Y:S05]  /*8050*/  BRA `(.L_x_99) ;  /* 0xffffffdc00787947 */ /* 0x000fea000383ffff */
.L_x_102:
[----:B-1----:R1:W2:Y:S02]  /*8060*/  SYNCS.PHASECHK.TRANS64.TRYWAIT P0, [R44+URZ+0x130], R3 ;  /* 0x000130032c0075a7 */ /* 0x0022a400080011ff */
[----:B--2---:R-:W-:Y:S05]  /*8070*/  @!P0 NANOSLEEP.SYNCS 0x989680 ;  /* 0x009896800000895d */ /* 0x004fea0003900000 */
[----:B------:R-:W2:Y:S02]  /*8080*/  @!P0 SYNCS.PHASECHK.TRANS64 P0, [R44+URZ+0x130], R3 ;  /* 0x000130032c0085a7 */ /* 0x000ea400080010ff */
[----:B--2---:R-:W-:Y:S05]  /*8090*/  @!P0 BRA `(.L_x_102) ;  /* 0xfffffffc00f08947 */ /* 0x004fea000383ffff */
[----:B------:R-:W-:Y:S05]  /*80a0*/  BRA `(.L_x_101) ;  /* 0xffffffdc00c87947 */ /* 0x000fea000383ffff */
.L_x_113:
[----:B-1----:R1:W2:Y:S02]  /*80b0*/  SYNCS.PHASECHK.TRANS64.TRYWAIT P0, [R2+URZ+0xd0], R45 ;  /* 0x0000d02d020075a7 */ /* 0x0022a400080011ff */
[----:B--2---:R-:W-:Y:S05]  /*80c0*/  @!P0 NANOSLEEP.SYNCS 0x989680 ;  /* 0x009896800000895d */ /* 0x004fea0003900000 */
[----:B------:R-:W2:Y:S02]  /*80d0*/  @!P0 SYNCS.PHASECHK.TRANS64 P0, [R2+URZ+0xd0], R45 ;  /* 0x0000d02d020085a7 */ /* 0x000ea400080010ff */
[----:B--2---:R-:W-:Y:S05]  /*80e0*/  @!P0 BRA `(.L_x_113) ;  /* 0xfffffffc00f08947 */ /* 0x004fea000383ffff */
[----:B------:R-:W-:Y:S05]  /*80f0*/  BRA `(.L_x_112) ;  /* 0xffffffe400d87947 */ /* 0x000fea000383ffff */
        .weak           $__internal_0_$__cuda_sm10x_tcgen05_guardrail_trap_col_being_dealloced_not_returned_by_alloc
        .type           $__internal_0_$__cuda_sm10x_tcgen05_guardrail_trap_col_being_dealloced_not_returned_by_alloc,@function
        .size           $__internal_0_$__cuda_sm10x_tcgen05_guardrail_trap_col_being_dealloced_not_returned_by_alloc,($__internal_1_$__cuda_sm10x_tcgen05_guardrail_trap_phase_invalid_during_alloc - $__internal_0_$__cuda_sm10x_tcgen05_guardrail_trap_col_being_dealloced_not_returned_by_alloc)
$__internal_0_$__cuda_sm10x_tcgen05_guardrail_trap_col_being_dealloced_not_returned_by_alloc:
[----:B------:R-:W-:Y:S05]  /*8100*/  BPT.TRAP 0x1 ;  /* 0x000000040000795c */ /* 0x000fea0000300000 */
[----:B------:R-:W-:-:S04]  /*8110*/  HFMA2 R3, -RZ, RZ, 0, 0 ;  /* 0x00000000ff037431 */ /* 0x000fc800000001ff */
[----:B------:R-:W-:Y:S05]  /*8120*/  RET.REL.NODEC R2 `(_ZN7cutlass13device_kernelINS_4gemm6kernel13GemmUniversalIN4cute5tupleIJiiiiEEENS1_10collective13CollectiveMmaINS1_35MainloopSm100TmaUmmaWarpSpecializedILi13ELi2ELi4ENS5_IJNS4_1CILi1EEESB_SB_EEEEENS5_IJNSA_ILi64EEESE_SE_EEENS_6half_tENS5_IJlSB_lEEESG_SH_NS4_8TiledMMAINS4_8MMA_AtomIJNS4_20SM100_MMA_F16BF16_SSISG_SG_fLi64ELi64ELNS4_4UMMA5MajorE0ELSM_0ELNSL_7ScaleInE0ELSN_0EEEEEENS4_6LayoutISC_NS5_IJNSA_ILi0EEESR_SR_EEEEENS5_IJNS4_10UnderscoreESU_SU_EEEEENS4_13SM90_TMA_LOADENS4_14ComposedLayoutINS4_7SwizzleILi3ELi4ELi3EEENS4_18smem_ptr_flag_bitsILi16EEENSQ_INS5_IJNSA_ILi8EEESE_EEENS5_IJSE_SB_EEEEEEEvNS4_8identityESX_S17_vS18_EENS_8epilogue10collective18CollectiveEpilogueINS1A_23Sm100TmaWarpSpecializedILi3ELi2ELi16ELb1ELb0EEEJSF_NS5_IJNSQ_ISE_SB_EENSQ_INSA_ILi32EEESB_EEEEESG_SH_SG_SH_NS1A_6fusion15FusionCallbacksIS1E_NS1J_17LinearCombinationISG_fSG_fLNS_15FloatRoundStyleE2EEESF_S1I_JEEENS4_5SM1004TMEM4LOAD26SM100_TMEM_LOAD_16dp256b4xESX_NSY_INSZ_ILi2ELi4ELi3EEES12_NSQ_INS5_IJS13_S1G_EEENS5_IJS1G_SB_EEEEEEENS4_17SM75_U32x4_LDSM_NENS4_14SM90_TMA_STOREES1X_NS4_17SM90_U32x4_STSM_NENS4_39AutoVectorizingCopyWithAssumedAlignmentILi128EEEEEEvvEEEEvNT_6ParamsE) ;  /* 0xffffff7c02b47950 */ /* 0x000fea0003c3ffff */
        .weak           $__internal_1_$__cuda_sm10x_tcgen05_guardrail_trap_phase_invalid_during_alloc
        .type           $__internal_1_$__cuda_sm10x_tcgen05_guardrail_trap_phase_invalid_during_alloc,@function
        .size           $__internal_1_$__cuda_sm10x_tcgen05_guardrail_trap_phase_invalid_during_alloc,($__internal_2_$__cuda_sm10x_tcgen05_guardrail_trap_unallocated_columns_being_dealloced - $__internal_1_$__cuda_sm10x_tcgen05_guardrail_trap_phase_invalid_during_alloc)
$__internal_1_$__cuda_sm10x_tcgen05_guardrail_trap_phase_invalid_during_alloc:
[----:B------:R-:W-:Y:S05]  /*8130*/  BPT.TRAP 0x1 ;  /* 0x000000040000795c */ /* 0x000fea0000300000 */
[----:B------:R-:W-:-:S04]  /*8140*/  MOV R3, 0x0 ;  /* 0x0000000000037802 */ /* 0x000fc80000000f00 */
[----:B------:R-:W-:Y:S05]  /*8150*/  RET.REL.NODEC R2 `(_ZN7cutlass13device_kernelINS_4gemm6kernel13GemmUniversalIN4cute5tupleIJiiiiEEENS1_10collective13CollectiveMmaINS1_35MainloopSm100TmaUmmaWarpSpecializedILi13ELi2ELi4ENS5_IJNS4_1CILi1EEESB_SB_EEEEENS5_IJNSA_ILi64EEESE_SE_EEENS_6half_tENS5_IJlSB_lEEESG_SH_NS4_8TiledMMAINS4_8MMA_AtomIJNS4_20SM100_MMA_F16BF16_SSISG_SG_fLi64ELi64ELNS4_4UMMA5MajorE0ELSM_0ELNSL_7ScaleInE0ELSN_0EEEEEENS4_6LayoutISC_NS5_IJNSA_ILi0EEESR_SR_EEEEENS5_IJNS4_10UnderscoreESU_SU_EEEEENS4_13SM90_TMA_LOADENS4_14ComposedLayoutINS4_7SwizzleILi3ELi4ELi3EEENS4_18smem_ptr_flag_bitsILi16EEENSQ_INS5_IJNSA_ILi8EEESE_EEENS5_IJSE_SB_EEEEEEEvNS4_8identityESX_S17_vS18_EENS_8epilogue10collective18CollectiveEpilogueINS1A_23Sm100TmaWarpSpecializedILi3ELi2ELi16ELb1ELb0EEEJSF_NS5_IJNSQ_ISE_SB_EENSQ_INSA_ILi32EEESB_EEEEESG_SH_SG_SH_NS1A_6fusion15FusionCallbacksIS1E_NS1J_17LinearCombinationISG_fSG_fLNS_15FloatRoundStyleE2EEESF_S1I_JEEENS4_5SM1004TMEM4LOAD26SM100_TMEM_LOAD_16dp256b4xESX_NSY_INSZ_ILi2ELi4ELi3EEES12_NSQ_INS5_IJS13_S1G_EEENS5_IJS1G_SB_EEEEEEENS4_17SM75_U32x4_LDSM_NENS4_14SM90_TMA_STOREES1X_NS4_17SM90_U32x4_STSM_NENS4_39AutoVectorizingCopyWithAssumedAlignmentILi128EEEEEEvvEEEEvNT_6ParamsE) ;  /* 0xffffff7c02a87950 */ /* 0x000fea0003c3ffff */
        .weak           $__internal_2_$__cuda_sm10x_tcgen05_guardrail_trap_unallocated_columns_being_dealloced
        .type           $__internal_2_$__cuda_sm10x_tcgen05_guardrail_trap_unallocated_columns_being_dealloced,@function
        .size           $__internal_2_$__cuda_sm10x_tcgen05_guardrail_trap_unallocated_columns_being_dealloced,(.L_x_182 - $__internal_2_$__cuda_sm10x_tcgen05_guardrail_trap_unallocated_columns_being_dealloced)
$__internal_2_$__cuda_sm10x_tcgen05_guardrail_trap_unallocated_columns_being_dealloced:
[----:B------:R-:W-:Y:S05]  /*8160*/  BPT.TRAP 0x1 ;  /* 0x000000040000795c */ /* 0x000fea0000300000 */
[----:B------:R-:W-:-:S04]  /*8170*/  HFMA2 R3, -RZ, RZ, 0, 0 ;  /* 0x00000000ff037431 */ /* 0x000fc800000001ff */
[----:B------:R-:W-:Y:S05]  /*8180*/  RET.REL.NODEC R2 `(_ZN7cutlass13device_kernelINS_4gemm6kernel13GemmUniversalIN4cute5tupleIJiiiiEEENS1_10collective13CollectiveMmaINS1_35MainloopSm100TmaUmmaWarpSpecializedILi13ELi2ELi4ENS5_IJNS4_1CILi1EEESB_SB_EEEEENS5_IJNSA_ILi64EEESE_SE_EEENS_6half_tENS5_IJlSB_lEEESG_SH_NS4_8TiledMMAINS4_8MMA_AtomIJNS4_20SM100_MMA_F16BF16_SSISG_SG_fLi64ELi64ELNS4_4UMMA5MajorE0ELSM_0ELNSL_7ScaleInE0ELSN_0EEEEEENS4_6LayoutISC_NS5_IJNSA_ILi0EEESR_SR_EEEEENS5_IJNS4_10UnderscoreESU_SU_EEEEENS4_13SM90_TMA_LOADENS4_14ComposedLayoutINS4_7SwizzleILi3ELi4ELi3EEENS4_18smem_ptr_flag_bitsILi16EEENSQ_INS5_IJNSA_ILi8EEESE_EEENS5_IJSE_SB_EEEEEEEvNS4_8identityESX_S17_vS18_EENS_8epilogue10collective18CollectiveEpilogueINS1A_23Sm100TmaWarpSpecializedILi3ELi2ELi16ELb1ELb0EEEJSF_NS5_IJNSQ_ISE_SB_EENSQ_INSA_ILi32EEESB_EEEEESG_SH_SG_SH_NS1A_6fusion15FusionCallbacksIS1E_NS1J_17LinearCombinationISG_fSG_fLNS_15FloatRoundStyleE2EEESF_S1I_JEEENS4_5SM1004TMEM4LOAD26SM100_TMEM_LOAD_16dp256b4xESX_NSY_INSZ_ILi2ELi4ELi3EEES12_NSQ_INS5_IJS13_S1G_EEENS5_IJS1G_SB_EEEEEEENS4_17SM75_U32x4_LDSM_NENS4_14SM90_TMA_STOREES1X_NS4_17SM90_U32x4_STSM_NENS4_39AutoVectorizingCopyWithAssumedAlignmentILi128EEEEEEvvEEEEvNT_6ParamsE) ;  /* 0xffffff7c029c7950 */ /* 0x000fea0003c3ffff */
.L_x_181:
[----:B------:R-:W-:-:S00]  /*8190*/  BRA `(.L_x_181) ;  /* 0xfffffffc00fc7947 */ /* 0x000fc0000383ffff */
[----:B------:R-:W-:-:S00]  /*81a0*/  NOP ;  /* 0x0000000000007918 */ /* 0x000fc00000000000 */
        /* <DEDUP_REMOVED lines=13> */
.L_x_182:


//--------------------- .nv.global.init           --------------------------
	.section	.nv.global.init,"aw",@progbits
.nv.global.init:
	.type		$str$27,@object
	.size		$str$27,($str$28 - $str$27)
$str$27:
        /*0000*/ 	.byte	0x28, 0x61, 0x64, 0x64, 0x72, 0x65, 0x73, 0x73, 0x20, 0x26, 0x20, 0x6d, 0x61, 0x73, 0x6b, 0x29
        /*0010*/ 	.byte	0x20, 0x3d, 0x3d, 0x20, 0x30, 0x00
	.type		$str$28,@object
	.size		$str$28,($str$26 - $str$28)
$str$28:
        /*0016*/ 	.byte	0x2f, 0x74, 0x6d, 0x70, 0x2f, 0x63, 0x75, 0x74, 0x6c, 0x61, 0x73, 0x73, 0x5f, 0x73, 0x77, 0x65
        /*0026*/ 	.byte	0x65, 0x70, 0x5f, 0x73, 0x72, 0x63, 0x2f, 0x69, 0x6e, 0x63, 0x6c, 0x75, 0x64, 0x65, 0x2f, 0x63
        /*0036*/ 	.byte	0x75, 0x74, 0x65, 0x2f, 0x70, 0x6f, 0x69, 0x6e, 0x74, 0x65, 0x72, 0x5f, 0x66, 0x6c, 0x61, 0x67
        /*0046*/ 	.byte	0x67, 0x65, 0x64, 0x2e, 0x68, 0x70, 0x70, 0x00
	.type		$str$26,@object
	.size		$str$26,($str$25 - $str$26)
$str$26:
        /*004e*/ 	.byte	0x2f, 0x74, 0x6d, 0x70, 0x2f, 0x63, 0x75, 0x74, 0x6c, 0x61, 0x73, 0x73, 0x5f, 0x73, 0x77, 0x65
        /*005e*/ 	.byte	0x65, 0x70, 0x5f, 0x73, 0x72, 0x63, 0x2f, 0x69, 0x6e, 0x63, 0x6c, 0x75, 0x64, 0x65, 0x2f, 0x63
        /*006e*/ 	.byte	0x75, 0x74, 0x65, 0x2f, 0x61, 0x74, 0x6f, 0x6d, 0x2f, 0x63, 0x6f, 0x70, 0x79, 0x5f, 0x74, 0x72
        /*007e*/ 	.byte	0x61, 0x69, 0x74, 0x73, 0x5f, 0x73, 0x6d, 0x31, 0x30, 0x30, 0x2e, 0x68, 0x70, 0x70, 0x00
	.type		$str$25,@object
	.size		$str$25,(__unnamed_1 - $str$25)
$str$25:
        /*008d*/ 	.byte	0x28, 0x28, 0x75, 0x69, 0x6e, 0x74, 0x33, 0x32, 0x5f, 0x74, 0x28, 0x74, 0x68, 0x72, 0x65, 0x61
        /*009d*/ 	.byte	0x64, 0x49, 0x64, 0x78, 0x2e, 0x78, 0x29, 0x20, 0x2f, 0x20, 0x33, 0x32, 0x29, 0x20, 0x25, 0x20
        /*00ad*/ 	.byte	0x34, 0x29, 0x20, 0x3d, 0x3d, 0x20, 0x28, 0x28, 0x28, 0x74, 0x6d, 0x65, 0x6d, 0x5f, 0x61, 0x64
        /*00bd*/ 	.byte	0x64, 0x72, 0x20, 0x3e, 0x3e, 0x20, 0x31, 0x36, 0x29, 0x20, 0x2f, 0x20, 0x33, 0x32, 0x29, 0x20
        /*00cd*/ 	.byte	0x25, 0x20, 0x34, 0x29, 0x00
	.type		__unnamed_1,@object
	.size		__unnamed_1,(__unnamed_2 - __unnamed_1)
__unnamed_1:
        /*00d2*/ 	.byte	0x61, 0x75, 0x74, 0x6f, 0x20, 0x63, 0x75, 0x74, 0x65, 0x3a, 0x3a, 0x61, 0x73, 0x5f, 0x70, 0x6f
        /* <DEDUP_REMOVED lines=24> */
        /*0262*/ 	.byte	0x3e, 0x3e, 0x3e, 0x5d, 0x00
	.type		__unnamed_2,@object
	.size		__unnamed_2,(.L_2 - __unnamed_2)
__unnamed_2:
        /* <DEDUP_REMOVED lines=46> */
.L_2:


//--------------------- .nv.shared._ZN7cutlass13device_kernelINS_4gemm6kernel13GemmUniversalIN4cute5tupleIJiiiiEEENS1_10collective13CollectiveMmaINS1_35MainloopSm100TmaUmmaWarpSpecializedILi13ELi2ELi4ENS5_IJNS4_1CILi1EEESB_SB_EEEEENS5_IJNSA_ILi64EEESE_SE_EEENS_6half_tENS5_IJlSB_lEEESG_SH_NS4_8TiledMMAINS4_8MMA_AtomIJNS4_20SM100_MMA_F16BF16_SSISG_SG_fLi64ELi64ELNS4_4UMMA5MajorE0ELSM_0ELNSL_7ScaleInE0ELSN_0EEEEEENS4_6LayoutISC_NS5_IJNSA_ILi0EEESR_SR_EEEEENS5_IJNS4_10UnderscoreESU_SU_EEEEENS4_13SM90_TMA_LOADENS4_14ComposedLayoutINS4_7SwizzleILi3ELi4ELi3EEENS4_18smem_ptr_flag_bitsILi16EEENSQ_INS5_IJNSA_ILi8EEESE_EEENS5_IJSE_SB_EEEEEEEvNS4_8identityESX_S17_vS18_EENS_8epilogue10collective18CollectiveEpilogueINS1A_23Sm100TmaWarpSpecializedILi3ELi2ELi16ELb1ELb0EEEJSF_NS5_IJNSQ_ISE_SB_EENSQ_INSA_ILi32EEESB_EEEEESG_SH_SG_SH_NS1A_6fusion15FusionCallbacksIS1E_NS1J_17LinearCombinationISG_fSG_fLNS_15FloatRoundStyleE2EEESF_S1I_JEEENS4_5SM1004TMEM4LOAD26SM100_TMEM_LOAD_16dp256b4xESX_NSY_INSZ_ILi2ELi4ELi3EEES12_NSQ_INS5_IJS13_S1G_EEENS5_IJS1G_SB_EEEEEEENS4_17SM75_U32x4_LDSM_NENS4_14SM90_TMA_STOREES1X_NS4_17SM90_U32x4_STSM_NENS4_39AutoVectorizingCopyWithAssumedAlignmentILi128EEEEEEvvEEEEvNT_6ParamsE --------------------------
	.section	.nv.shared._ZN7cutlass13device_kernelINS_4gemm6kernel13GemmUniversalIN4cute5tupleIJiiiiEEENS1_10collective13CollectiveMmaINS1_35MainloopSm100TmaUmmaWarpSpecializedILi13ELi2ELi4ENS5_IJNS4_1CILi1EEESB_SB_EEEEENS5_IJNSA_ILi64EEESE_SE_EEENS_6half_tENS5_IJlSB_lEEESG_SH_NS4_8TiledMMAINS4_8MMA_AtomIJNS4_20SM100_MMA_F16BF16_SSISG_SG_fLi64ELi64ELNS4_4UMMA5MajorE0ELSM_0ELNSL_7ScaleInE0ELSN_0EEEEEENS4_6LayoutISC_NS5_IJNSA_ILi0EEESR_SR_EEEEENS5_IJNS4_10UnderscoreESU_SU_EEEEENS4_13SM90_TMA_LOADENS4_14ComposedLayoutINS4_7SwizzleILi3ELi4ELi3EEENS4_18smem_ptr_flag_bitsILi16EEENSQ_INS5_IJNSA_ILi8EEESE_EEENS5_IJSE_SB_EEEEEEEvNS4_8identityESX_S17_vS18_EENS_8epilogue10collective18CollectiveEpilogueINS1A_23Sm100TmaWarpSpecializedILi3ELi2ELi16ELb1ELb0EEEJSF_NS5_IJNSQ_ISE_SB_EENSQ_INSA_ILi32EEESB_EEEEESG_SH_SG_SH_NS1A_6fusion15FusionCallbacksIS1E_NS1J_17LinearCombinationISG_fSG_fLNS_15FloatRoundStyleE2EEESF_S1I_JEEENS4_5SM1004TMEM4LOAD26SM100_TMEM_LOAD_16dp256b4xESX_NSY_INSZ_ILi2ELi4ELi3EEES12_NSQ_INS5_IJS13_S1G_EEENS5_IJS1G_SB_EEEEEEENS4_17SM75_U32x4_LDSM_NENS4_14SM90_TMA_STOREES1X_NS4_17SM90_U32x4_STSM_NENS4_39AutoVectorizingCopyWithAssumedAlignmentILi128EEEEEEvvEEEEvNT_6ParamsE,"aw",@nobits
	.sectionflags	@""
	.align	16
	.zero		1024


//--------------------- .nv.shared.reserved.0     --------------------------
	.section	.nv.shared.reserved.0,"aw",@nobits
	.weak		__nv_reservedSMEM_offset_0_alias
	.size		__nv_reservedSMEM_offset_0_alias, 0, 64
	.other		__nv_reservedSMEM_offset_0_alias,@"STO_CUDA_RESERVED_SHARED STV_DEFAULT"
__nv_reservedSMEM_offset_0_alias:
	.zero		0
.nv.shared.reserved.0:
	.zero		64
	.weak		__nv_reservedSMEM_tcgen05_partition
	.type		__nv_reservedSMEM_tcgen05_partition,@object
	.size		__nv_reservedSMEM_tcgen05_partition,(.L_0 - __nv_reservedSMEM_tcgen05_partition)
__nv_reservedSMEM_tcgen05_partition:
	.zero		32
.L_0:


//--------------------- .nv.global                --------------------------
	.section	.nv.global,"aw",@nobits
.nv.global:
	.type		_ZN39_INTERNAL_45824f3c_4_k_cu_8ea1c9e3_70824cute1_E,@object
	.size		_ZN39_INTERNAL_45824f3c_4_k_cu_8ea1c9e3_70824cute1_E,(_ZN39_INTERNAL_45824f3c_4_k_cu_8ea1c9e3_70824cuda3std3__45__cpo6cbeginE - _ZN39_INTERNAL_45824f3c_4_k_cu_8ea1c9e3_70824cute1_E)
_ZN39_INTERNAL_45824f3c_4_k_cu_8ea1c9e3_70824cute1_E:
	.zero		1
	.type		_ZN39_INTERNAL_45824f3c_4_k_cu_8ea1c9e3_70824cuda3std3__45__cpo6cbeginE,@object
	.size		_ZN39_INTERNAL_45824f3c_4_k_cu_8ea1c9e3_70824cuda3std3__45__cpo6cbeginE,(_ZN39_INTERNAL_45824f3c_4_k_cu_8ea1c9e3_70824cuda3std3__48in_placeE - _ZN39_INTERNAL_45824f3c_4_k_cu_8ea1c9e3_70824cuda3std3__45__cpo6cbeginE)
_ZN39_INTERNAL_45824f3c_4_k_cu_8ea1c9e3_70824cuda3std3__45__cpo6cbeginE:
	.zero		1
	.type		_ZN39_INTERNAL_45824f3c_4_k_cu_8ea1c9e3_70824cuda3std3__48in_placeE,@object
	.size		_ZN39_INTERNAL_45824f3c_4_k_cu_8ea1c9e3_70824cuda3std3__48in_placeE,(_ZN39_INTERNAL_45824f3c_4_k_cu_8ea1c9e3_70824cuda3std6ranges3__45__cpo9iter_moveE - _ZN39_INTERNAL_45824f3c_4_k_cu_8ea1c9e3_70824cuda3std3__48in_placeE)
_ZN39_INTERNAL_45824f3c_4_k_cu_8ea1c9e3_70824cuda3std3__48in_placeE:
	.zero		1
	.type		_ZN39_INTERNAL_45824f3c_4_k_cu_8ea1c9e3_70824cuda3std6ranges3__45__cpo9iter_moveE,@object
	.size		_ZN39_INTERNAL_45824f3c_4_k_cu_8ea1c9e3_70824cuda3std6ranges3__45__cpo9iter_moveE,(_ZN39_INTERNAL_45824f3c_4_k_cu_8ea1c9e3_70824cuda3std3__45__cpo5beginE - _ZN39_INTERNAL_45824f3c_4_k_cu_8ea1c9e3_70824cuda3std6ranges3__45__cpo9iter_moveE)
_ZN39_INTERNAL_45824f3c_4_k_cu_8ea1c9e3_70824cuda3std6ranges3__45__cpo9iter_moveE:
	.zero		1
	.type		_ZN39_INTERNAL_45824f3c_4_k_cu_8ea1c9e3_70824cuda3std3__45__cpo5beginE,@object
	.size		_ZN39_INTERNAL_45824f3c_4_k_cu_8ea1c9e3_70824cuda3std3__45__cpo5beginE,(_ZN39_INTERNAL_45824f3c_4_k_cu_8ea1c9e3_70824cuda3std3__441_GLOBAL__N__45824f3c_4_k_cu_8ea1c9e3_70826ignoreE - _ZN39_INTERNAL_45824f3c_4_k_cu_8ea1c9e3_70824cuda3std3__45__cpo5beginE)
_ZN39_INTERNAL_45824f3c_4_k_cu_8ea1c9e3_70824cuda3std3__45__cpo5beginE:
	.zero		1
	.type		_ZN39_INTERNAL_45824f3c_4_k_cu_8ea1c9e3_70824cuda3std3__441_GLOBAL__N__45824f3c_4_k_cu_8ea1c9e3_70826ignoreE,@object
	.size		_ZN39_INTERNAL_45824f3c_4_k_cu_8ea1c9e3_70824cuda3std3__441_GLOBAL__N__45824f3c_4_k_cu_8ea1c9e3_70826ignoreE,(_ZN39_INTERNAL_45824f3c_4_k_cu_8ea1c9e3_70824cute7productE - _ZN39_INTERNAL_45824f3c_4_k_cu_8ea1c9e3_70824cuda3std3__441_GLOBAL__N__45824f3c_4_k_cu_8ea1c9e3_70826ignoreE)
_ZN39_INTERNAL_45824f3c_4_k_cu_8ea1c9e3_70824cuda3std3__441_GLOBAL__N__45824f3c_4_k_cu_8ea1c9e3_70826ignoreE:
	.zero		1
	.type		_ZN39_INTERNAL_45824f3c_4_k_cu_8ea1c9e3_70824cute7productE,@object
	.size		_ZN39_INTERNAL_45824f3c_4_k_cu_8ea1c9e3_70824cute7productE,(_ZN39_INTERNAL_45824f3c_4_k_cu_8ea1c9e3_70824cuda3std3__45__cpo3endE - _ZN39_INTERNAL_45824f3c_4_k_cu_8ea1c9e3_70824cute7productE)
_ZN39_INTERNAL_45824f3c_4_k_cu_8ea1c9e3_70824cute7productE:
	.zero		1
	.type		_ZN39_INTERNAL_45824f3c_4_k_cu_8ea1c9e3_70824cuda3std3__45__cpo3endE,@object
	.size		_ZN39_INTERNAL_45824f3c_4_k_cu_8ea1c9e3_70824cuda3std3__45__cpo3endE,(_ZN39_INTERNAL_45824f3c_4_k_cu_8ea1c9e3_70824cuda3std3__419piecewise_constructE - _ZN39_INTERNAL_45824f3c_4_k_cu_8ea1c9e3_70824cuda3std3__45__cpo3endE)
_ZN39_INTERNAL_45824f3c_4_k_cu_8ea1c9e3_70824cuda3std3__45__cpo3endE:
	.zero		1
	.type		_ZN39_INTERNAL_45824f3c_4_k_cu_8ea1c9e3_70824cuda3std3__419piecewise_constructE,@object
	.size		_ZN39_INTERNAL_45824f3c_4_k_cu_8ea1c9e3_70824cuda3std3__419piecewise_constructE,(_ZN39_INTERNAL_45824f3c_4_k_cu_8ea1c9e3_70824cuda3std3__45__cpo4cendE - _ZN39_INTERNAL_45824f3c_4_k_cu_8ea1c9e3_70824cuda3std3__419piecewise_constructE)
_ZN39_INTERNAL_45824f3c_4_k_cu_8ea1c9e3_70824cuda3std3__419piecewise_constructE:
	.zero		1
	.type		_ZN39_INTERNAL_45824f3c_4_k_cu_8ea1c9e3_70824cuda3std3__45__cpo4cendE,@object
	.size		_ZN39_INTERNAL_45824f3c_4_k_cu_8ea1c9e3_70824cuda3std3__45__cpo4cendE,(_ZN39_INTERNAL_45824f3c_4_k_cu_8ea1c9e3_70824cuda3std6ranges3__45__cpo4swapE - _ZN39_INTERNAL_45824f3c_4_k_cu_8ea1c9e3_70824cuda3std3__45__cpo4cendE)
_ZN39_INTERNAL_45824f3c_4_k_cu_8ea1c9e3_70824cuda3std3__45__cpo4cendE:
	.zero		1
	.type		_ZN39_INTERNAL_45824f3c_4_k_cu_8ea1c9e3_70824cuda3std6ranges3__45__cpo4swapE,@object
	.size		_ZN39_INTERNAL_45824f3c_4_k_cu_8ea1c9e3_70824cuda3std6ranges3__45__cpo4swapE,(.L_10 - _ZN39_INTERNAL_45824f3c_4_k_cu_8ea1c9e3_70824cuda3std6ranges3__45__cpo4swapE)
_ZN39_INTERNAL_45824f3c_4_k_cu_8ea1c9e3_70824cuda3std6ranges3__45__cpo4swapE:
	.zero		1
.L_10:


//--------------------- .nv.constant0._ZN7cutlass13device_kernelINS_4gemm6kernel13GemmUniversalIN4cute5tupleIJiiiiEEENS1_10collective13CollectiveMmaINS1_35MainloopSm100TmaUmmaWarpSpecializedILi13ELi2ELi4ENS5_IJNS4_1CILi1EEESB_SB_EEEEENS5_IJNSA_ILi64EEESE_SE_EEENS_6half_tENS5_IJlSB_lEEESG_SH_NS4_8TiledMMAINS4_8MMA_AtomIJNS4_20SM100_MMA_F16BF16_SSISG_SG_fLi64ELi64ELNS4_4UMMA5MajorE0ELSM_0ELNSL_7ScaleInE0ELSN_0EEEEEENS4_6LayoutISC_NS5_IJNSA_ILi0EEESR_SR_EEEEENS5_IJNS4_10UnderscoreESU_SU_EEEEENS4_13SM90_TMA_LOADENS4_14ComposedLayoutINS4_7SwizzleILi3ELi4ELi3EEENS4_18smem_ptr_flag_bitsILi16EEENSQ_INS5_IJNSA_ILi8EEESE_EEENS5_IJSE_SB_EEEEEEEvNS4_8identityESX_S17_vS18_EENS_8epilogue10collective18CollectiveEpilogueINS1A_23Sm100TmaWarpSpecializedILi3ELi2ELi16ELb1ELb0EEEJSF_NS5_IJNSQ_ISE_SB_EENSQ_INSA_ILi32EEESB_EEEEESG_SH_SG_SH_NS1A_6fusion15FusionCallbacksIS1E_NS1J_17LinearCombinationISG_fSG_fLNS_15FloatRoundStyleE2EEESF_S1I_JEEENS4_5SM1004TMEM4LOAD26SM100_TMEM_LOAD_16dp256b4xESX_NSY_INSZ_ILi2ELi4ELi3EEES12_NSQ_INS5_IJS13_S1G_EEENS5_IJS1G_SB_EEEEEEENS4_17SM75_U32x4_LDSM_NENS4_14SM90_TMA_STOREES1X_NS4_17SM90_U32x4_STSM_NENS4_39AutoVectorizingCopyWithAssumedAlignmentILi128EEEEEEvvEEEEvNT_6ParamsE --------------------------
	.section	.nv.constant0._ZN7cutlass13device_kernelINS_4gemm6kernel13GemmUniversalIN4cute5tupleIJiiiiEEENS1_10collective13CollectiveMmaINS1_35MainloopSm100TmaUmmaWarpSpecializedILi13ELi2ELi4ENS5_IJNS4_1CILi1EEESB_SB_EEEEENS5_IJNSA_ILi64EEESE_SE_EEENS_6half_tENS5_IJlSB_lEEESG_SH_NS4_8TiledMMAINS4_8MMA_AtomIJNS4_20SM100_MMA_F16BF16_SSISG_SG_fLi64ELi64ELNS4_4UMMA5MajorE0ELSM_0ELNSL_7ScaleInE0ELSN_0EEEEEENS4_6LayoutISC_NS5_IJNSA_ILi0EEESR_SR_EEEEENS5_IJNS4_10UnderscoreESU_SU_EEEEENS4_13SM90_TMA_LOADENS4_14ComposedLayoutINS4_7SwizzleILi3ELi4ELi3EEENS4_18smem_ptr_flag_bitsILi16EEENSQ_INS5_IJNSA_ILi8EEESE_EEENS5_IJSE_SB_EEEEEEEvNS4_8identityESX_S17_vS18_EENS_8epilogue10collective18CollectiveEpilogueINS1A_23Sm100TmaWarpSpecializedILi3ELi2ELi16ELb1ELb0EEEJSF_NS5_IJNSQ_ISE_SB_EENSQ_INSA_ILi32EEESB_EEEEESG_SH_SG_SH_NS1A_6fusion15FusionCallbacksIS1E_NS1J_17LinearCombinationISG_fSG_fLNS_15FloatRoundStyleE2EEESF_S1I_JEEENS4_5SM1004TMEM4LOAD26SM100_TMEM_LOAD_16dp256b4xESX_NSY_INSZ_ILi2ELi4ELi3EEES12_NSQ_INS5_IJS13_S1G_EEENS5_IJS1G_SB_EEEEEEENS4_17SM75_U32x4_LDSM_NENS4_14SM90_TMA_STOREES1X_NS4_17SM90_U32x4_STSM_NENS4_39AutoVectorizingCopyWithAssumedAlignmentILi128EEEEEEvvEEEEvNT_6ParamsE,"a",@progbits
	.sectionflags	@""
	.align	4
.nv.constant0._ZN7cutlass13device_kernelINS_4gemm6kernel13GemmUniversalIN4cute5tupleIJiiiiEEENS1_10collective13CollectiveMmaINS1_35MainloopSm100TmaUmmaWarpSpecializedILi13ELi2ELi4ENS5_IJNS4_1CILi1EEESB_SB_EEEEENS5_IJNSA_ILi64EEESE_SE_EEENS_6half_tENS5_IJlSB_lEEESG_SH_NS4_8TiledMMAINS4_8MMA_AtomIJNS4_20SM100_MMA_F16BF16_SSISG_SG_fLi64ELi64ELNS4_4UMMA5MajorE0ELSM_0ELNSL_7ScaleInE0ELSN_0EEEEEENS4_6LayoutISC_NS5_IJNSA_ILi0EEESR_SR_EEEEENS5_IJNS4_10UnderscoreESU_SU_EEEEENS4_13SM90_TMA_LOADENS4_14ComposedLayoutINS4_7SwizzleILi3ELi4ELi3EEENS4_18smem_ptr_flag_bitsILi16EEENSQ_INS5_IJNSA_ILi8EEESE_EEENS5_IJSE_SB_EEEEEEEvNS4_8identityESX_S17_vS18_EENS_8epilogue10collective18CollectiveEpilogueINS1A_23Sm100TmaWarpSpecializedILi3ELi2ELi16ELb1ELb0EEEJSF_NS5_IJNSQ_ISE_SB_EENSQ_INSA_ILi32EEESB_EEEEESG_SH_SG_SH_NS1A_6fusion15FusionCallbacksIS1E_NS1J_17LinearCombinationISG_fSG_fLNS_15FloatRoundStyleE2EEESF_S1I_JEEENS4_5SM1004TMEM4LOAD26SM100_TMEM_LOAD_16dp256b4xESX_NSY_INSZ_ILi2ELi4ELi3EEES12_NSQ_INS5_IJS13_S1G_EEENS5_IJS1G_SB_EEEEEEENS4_17SM75_U32x4_LDSM_NENS4_14SM90_TMA_STOREES1X_NS4_17SM90_U32x4_STSM_NENS4_39AutoVectorizingCopyWithAssumedAlignmentILi128EEEEEEvvEEEEvNT_6ParamsE:
	.zero		2944


//--------------------- SYMBOLS --------------------------

	.type		.nv.reservedSmem.offset0,@object
	.size		.nv.reservedSmem.offset0,0x4
	.type		.nv.reservedSmem.cap,@object
	.size		.nv.reservedSmem.cap,0x4
	.type		__assertfail,@function
